	.headerflags	@"EF_CUDA_TEXMODE_UNIFIED EF_CUDA_64BIT_ADDRESS EF_CUDA_ACCELERATORS EF_CUDA_SM90 EF_CUDA_VIRTUAL_SM(EF_CUDA_SM90)"
	.elftype	@"ET_EXEC"


//--------------------- .nv.info                  --------------------------
	.section	.nv.info,"",@"SHT_CUDA_INFO"
	.align	4


	//----- nvinfo : EIATTR_REGCOUNT
	.align		4
        /*0000*/ 	.byte	0x04, 0x2f
        /*0002*/ 	.short	(.L_3 - .L_2)
	.align		4
.L_2:
        /*0004*/ 	.word	index@(triton_poi_fused__native_batch_norm_legit_no_training_relu_threshold_backward_20)
        /*0008*/ 	.word	0x00000036


	//----- nvinfo : EIATTR_MIN_STACK_SIZE
	.align		4
.L_3:
        /*000c*/ 	.byte	0x04, 0x12
        /*000e*/ 	.short	(.L_5 - .L_4)
	.align		4
.L_4:
        /*0010*/ 	.word	index@(triton_poi_fused__native_batch_norm_legit_no_training_relu_threshold_backward_20)
        /*0014*/ 	.word	0x00000000


	//----- nvinfo : EIATTR_FRAME_SIZE
	.align		4
.L_5:
        /*0018*/ 	.byte	0x04, 0x11
        /*001a*/ 	.short	(.L_7 - .L_6)
	.align		4
.L_6:
        /*001c*/ 	.word	index@(triton_poi_fused__native_batch_norm_legit_no_training_relu_threshold_backward_20)
        /*0020*/ 	.word	0x00000000


	//----- nvinfo : EIATTR_MIN_STACK_SIZE
	.align		4
.L_7:
        /*0024*/ 	.byte	0x04, 0x12
        /*0026*/ 	.short	(.L_9 - .L_8)
	.align		4
.L_8:
        /*0028*/ 	.word	index@(triton_poi_fused__native_batch_norm_legit_no_training_relu_threshold_backward_20)
        /*002c*/ 	.word	0x00000000
.L_9:


//--------------------- .nv.info.triton_poi_fused__native_batch_norm_legit_no_training_relu_threshold_backward_20 --------------------------
	.section	.nv.info.triton_poi_fused__native_batch_norm_legit_no_training_relu_threshold_backward_20,"",@"SHT_CUDA_INFO"
	.sectionflags	@""
	.align	4


	//----- nvinfo : EIATTR_CUDA_API_VERSION
	.align		4
        /*0000*/ 	.byte	0x04, 0x37
        /*0002*/ 	.short	(.L_11 - .L_10)
.L_10:
        /*0004*/ 	.word	0x0000007c


	//----- nvinfo : EIATTR_KPARAM_INFO
	.align		4
.L_11:
        /*0008*/ 	.byte	0x04, 0x17
        /*000a*/ 	.short	(.L_13 - .L_12)
.L_12:
        /*000c*/ 	.word	0x00000000
        /*0010*/ 	.short	0x0008
        /*0012*/ 	.short	0x003c
        /*0014*/ 	.byte	0x00, 0xf0, 0x11, 0x00


	//----- nvinfo : EIATTR_KPARAM_INFO
	.align		4
.L_13:
        /*0018*/ 	.byte	0x04, 0x17
        /*001a*/ 	.short	(.L_15 - .L_14)
.L_14:
        /*001c*/ 	.word	0x00000000
        /*0020*/ 	.short	0x0007
        /*0022*/ 	.short	0x0038
        /*0024*/ 	.byte	0x00, 0xf0, 0x11, 0x00


	//----- nvinfo : EIATTR_KPARAM_INFO
	.align		4
.L_15:
        /*0028*/ 	.byte	0x04, 0x17
        /*002a*/ 	.short	(.L_17 - .L_16)
.L_16:
        /*002c*/ 	.word	0x00000000
        /*0030*/ 	.short	0x0006
        /*0032*/ 	.short	0x0030
        /*0034*/ 	.byte	0x00, 0xf4, 0x21, 0x00


	//----- nvinfo : EIATTR_KPARAM_INFO
	.align		4
.L_17:
        /*0038*/ 	.byte	0x04, 0x17
        /*003a*/ 	.short	(.L_19 - .L_18)
.L_18:
        /*003c*/ 	.word	0x00000000
        /*0040*/ 	.short	0x0005
        /*0042*/ 	.short	0x0028
        /*0044*/ 	.byte	0x00, 0xf4, 0x21, 0x00


	//----- nvinfo : EIATTR_KPARAM_INFO
	.align		4
.L_19:
        /*0048*/ 	.byte	0x04, 0x17
        /*004a*/ 	.short	(.L_21 - .L_20)
.L_20:
        /*004c*/ 	.word	0x00000000
        /*0050*/ 	.short	0x0004
        /*0052*/ 	.short	0x0020
        /*0054*/ 	.byte	0x00, 0xf4, 0x21, 0x00


	//----- nvinfo : EIATTR_KPARAM_INFO
	.align		4
.L_21:
        /*0058*/ 	.byte	0x04, 0x17
        /*005a*/ 	.short	(.L_23 - .L_22)
.L_22:
        /*005c*/ 	.word	0x00000000
        /*0060*/ 	.short	0x0003
        /*0062*/ 	.short	0x0018
        /*0064*/ 	.byte	0x00, 0xf4, 0x21, 0x00


	//----- nvinfo : EIATTR_KPARAM_INFO
	.align		4
.L_23:
        /*0068*/ 	.byte	0x04, 0x17
        /*006a*/ 	.short	(.L_25 - .L_24)
.L_24:
        /*006c*/ 	.word	0x00000000
        /*0070*/ 	.short	0x0002
        /*0072*/ 	.short	0x0010
        /*0074*/ 	.byte	0x00, 0xf4, 0x21, 0x00


	//----- nvinfo : EIATTR_KPARAM_INFO
	.align		4
.L_25:
        /*0078*/ 	.byte	0x04, 0x17
        /*007a*/ 	.short	(.L_27 - .L_26)
.L_26:
        /*007c*/ 	.word	0x00000000
        /*0080*/ 	.short	0x0001
        /*0082*/ 	.short	0x0008
        /*0084*/ 	.byte	0x00, 0xf4, 0x21, 0x00


	//----- nvinfo : EIATTR_KPARAM_INFO
	.align		4
.L_27:
        /*0088*/ 	.byte	0x04, 0x17
        /*008a*/ 	.short	(.L_29 - .L_28)
.L_28:
        /*008c*/ 	.word	0x00000000
        /*0090*/ 	.short	0x0000
        /*0092*/ 	.short	0x0000
        /*0094*/ 	.byte	0x00, 0xf4, 0x21, 0x00


	//----- nvinfo : EIATTR_SPARSE_MMA_MASK
	.align		4
.L_29:
        /*0098*/ 	.byte	0x03, 0x50
        /*009a*/ 	.short	0x0000


	//----- nvinfo : EIATTR_MAXREG_COUNT
	.align		4
        /*009c*/ 	.byte	0x03, 0x1b
        /*009e*/ 	.short	0x00ff


	//----- nvinfo : EIATTR_EXIT_INSTR_OFFSETS
	.align		4
        /*00a0*/ 	.byte	0x04, 0x1c
        /*00a2*/ 	.short	(.L_31 - .L_30)


	//   ....[0]....
.L_30:
        /*00a4*/ 	.word	0x00001f80


	//   ....[1]....
        /*00a8*/ 	.word	0x00001fa0


	//----- nvinfo : EIATTR_REQNTID
	.align		4
.L_31:
        /*00ac*/ 	.byte	0x04, 0x10
        /*00ae*/ 	.short	(.L_33 - .L_32)
.L_32:
        /*00b0*/ 	.word	0x00000100
        /*00b4*/ 	.word	0x00000001
        /*00b8*/ 	.word	0x00000001


	//----- nvinfo : EIATTR_CBANK_PARAM_SIZE
	.align		4
.L_33:
        /*00bc*/ 	.byte	0x03, 0x19
        /*00be*/ 	.short	0x0040


	//----- nvinfo : EIATTR_PARAM_CBANK
	.align		4
        /*00c0*/ 	.byte	0x04, 0x0a
        /*00c2*/ 	.short	(.L_35 - .L_34)
	.align		4
.L_34:
        /*00c4*/ 	.word	index@(.nv.constant0.triton_poi_fused__native_batch_norm_legit_no_training_relu_threshold_backward_20)
        /*00c8*/ 	.short	0x0210
        /*00ca*/ 	.short	0x0040


	//----- nvinfo : EIATTR_SW_WAR
	.align		4
.L_35:
        /*00cc*/ 	.byte	0x04, 0x36
        /*00ce*/ 	.short	(.L_37 - .L_36)
.L_36:
        /*00d0*/ 	.word	0x00000008
.L_37:


//--------------------- .nv.callgraph             --------------------------
	.section	.nv.callgraph,"",@"SHT_CUDA_CALLGRAPH"
	.align	4
	.sectionentsize	8
	.align		4
        /*0000*/ 	.word	0x00000000
	.align		4
        /*0004*/ 	.word	0xffffffff
	.align		4
        /*0008*/ 	.word	0x00000000
	.align		4
        /*000c*/ 	.word	0xfffffffe
	.align		4
        /*0010*/ 	.word	0x00000000
	.align		4
        /*0014*/ 	.word	0xfffffffd
	.align		4
        /*0018*/ 	.word	0x00000000
	.align		4
        /*001c*/ 	.word	0xfffffffc


//--------------------- .nv.constant4             --------------------------
	.section	.nv.constant4,"a",@progbits
	.align	8
	.align		8
.nv.constant4:
        /*0000*/ 	.dword	_$_str
	.align		8
        /*0008*/ 	.dword	_$_str_$_2


//--------------------- .text.triton_poi_fused__native_batch_norm_legit_no_training_relu_threshold_backward_20 --------------------------
	.section	.text.triton_poi_fused__native_batch_norm_legit_no_training_relu_threshold_backward_20,"ax",@progbits
	.sectionflags	@"SHF_BARRIERS=1"
	.align	128
        .global         triton_poi_fused__native_batch_norm_legit_no_training_relu_threshold_backward_20
        .type           triton_poi_fused__native_batch_norm_legit_no_training_relu_threshold_backward_20,@function
        .size           triton_poi_fused__native_batch_norm_legit_no_training_relu_threshold_backward_20,(.L_x_1 - triton_poi_fused__native_batch_norm_legit_no_training_relu_threshold_backward_20)
        .other          triton_poi_fused__native_batch_norm_legit_no_training_relu_threshold_backward_20,@"STO_CUDA_ENTRY STV_DEFAULT"
triton_poi_fused__native_batch_norm_legit_no_training_relu_threshold_backward_20:
.text.triton_poi_fused__native_batch_norm_legit_no_training_relu_threshold_backward_20:
[----:B------:R-:W0:Y:S01]  /*0000*/  LDC R1, c[0x0][0x28] ;  /* 0x00000a00ff017b82 */ /* 0x000e220000000800 */
[----:B------:R-:W1:Y:S07]  /*0010*/  S2R R0, SR_CTAID.Y ;  /* 0x0000000000007919 */ /* 0x000e6e0000002600 */
[----:B------:R-:W2:Y:S01]  /*0020*/  LDC.64 R42, c[0x0][0x220] ;  /* 0x00008800ff2a7b82 */ /* 0x000ea20000000a00 */
[----:B------:R-:W-:Y:S01]  /*0030*/  ULDC.64 UR6, c[0x0][0x208] ;  /* 0x0000820000067ab9 */ /* 0x000fe20000000a00 */
[----:B------:R-:W3:Y:S01]  /*0040*/  S2R R32, SR_TID.X ;  /* 0x0000000000207919 */ /* 0x000ee20000002100 */
[----:B------:R-:W4:Y:S05]  /*0050*/  S2R R5, SR_CTAID.X ;  /* 0x0000000000057919 */ /* 0x000f2a0000002500 */
[----:B------:R-:W5:Y:S08]  /*0060*/  LDC.64 R44, c[0x0][0x218] ;  /* 0x00008600ff2c7b82 */ /* 0x000f700000000a00 */
[----:B------:R-:W4:Y:S01]  /*0070*/  LDC.64 R46, c[0x0][0x210] ;  /* 0x00008400ff2e7b82 */ /* 0x000f220000000a00 */
[----:B------:R-:W-:-:S02]  /*0080*/  CS2R R20, SRZ ;  /* 0x0000000000147805 */ /* 0x000fc4000001ff00 */
[----:B------:R-:W-:Y:S02]  /*0090*/  CS2R R22, SRZ ;  /* 0x0000000000167805 */ /* 0x000fe4000001ff00 */
[----:B------:R-:W-:Y:S02]  /*00a0*/  CS2R R8, SRZ ;  /* 0x0000000000087805 */ /* 0x000fe4000001ff00 */
[----:B------:R-:W-:Y:S01]  /*00b0*/  CS2R R10, SRZ ;  /* 0x00000000000a7805 */ /* 0x000fe2000001ff00 */
[----:B------:R-:W-:Y:S01]  /*00c0*/  IMAD.MOV.U32 R34, RZ, RZ, 0x3e800000 ;  /* 0x3e800000ff227424 */ /* 0x000fe200078e00ff */
[----:B------:R-:W5:Y:S01]  /*00d0*/  LDC.64 R50, c[0x0][0x228] ;  /* 0x00008a00ff327b82 */ /* 0x000f620000000a00 */
[----:B-1----:R-:W-:Y:S01]  /*00e0*/  IMAD.SHL.U32 R33, R0, 0x40, RZ ;  /* 0x0000004000217824 */ /* 0x002fe200078e00ff */
[----:B------:R-:W-:Y:S01]  /*00f0*/  SHF.R.S32.HI R37, RZ, 0x19, R0 ;  /* 0x00000019ff257819 */ /* 0x000fe20000011400 */
[----:B---3--:R-:W-:-:S05]  /*0100*/  IMAD.SHL.U32 R38, R32, 0x10, RZ ;  /* 0x0000001020267824 */ /* 0x008fca00078e00ff */
[----:B------:R-:W-:-:S04]  /*0110*/  LOP3.LUT R38, R33, 0x30, R38, 0xf8, !PT ;  /* 0x0000003021267812 */ /* 0x000fc800078ef826 */
[----:B------:R-:W-:-:S04]  /*0120*/  SHF.R.S32.HI R3, RZ, 0x1f, R38 ;  /* 0x0000001fff037819 */ /* 0x000fc80000011426 */
[----:B------:R-:W-:-:S04]  /*0130*/  LEA.HI R4, R3, R38, RZ, 0x9 ;  /* 0x0000002603047211 */ /* 0x000fc800078f48ff */
[----:B------:R-:W-:-:S05]  /*0140*/  LOP3.LUT R31, R4, 0xfffffe00, RZ, 0xc0, !PT ;  /* 0xfffffe00041f7812 */ /* 0x000fca00078ec0ff */
[----:B------:R-:W-:Y:S01]  /*0150*/  IMAD.IADD R31, R38, 0x1, -R31 ;  /* 0x00000001261f7824 */ /* 0x000fe200078e0a1f */
[----:B------:R-:W-:-:S03]  /*0160*/  SGXT R37, R37, 0x1 ;  /* 0x000000012525781a */ /* 0x000fc60000000200 */
[----:B--2---:R-:W-:Y:S01]  /*0170*/  IMAD.WIDE R16, R31, 0x4, R42 ;  /* 0x000000041f107825 */ /* 0x004fe200078e022a */
[----:B------:R-:W-:-:S04]  /*0180*/  LOP3.LUT R0, R38, 0x4, RZ, 0xfc, !PT ;  /* 0x0000000426007812 */ /* 0x000fc800078efcff */
[----:B------:R-:W-:Y:S01]  /*0190*/  LEA.HI R2, R37, R0, RZ, 0x9 ;  /* 0x0000000025027211 */ /* 0x000fe200078f48ff */
[----:B------:R-:W2:Y:S01]  /*01a0*/  LDG.E.EL.128 R16, desc[UR6][R16.64] ;  /* 0x0000000610107981 */ /* 0x000ea2000c2e1d00 */
[----:B------:R-:W-:Y:S01]  /*01b0*/  IMAD.SHL.U32 R4, R4, 0x80, RZ ;  /* 0x0000008004047824 */ /* 0x000fe200078e00ff */
[----:B------:R-:W-:Y:S02]  /*01c0*/  SHF.R.U32.HI R3, RZ, 0x2, R32 ;  /* 0x00000002ff037819 */ /* 0x000fe40000011620 */
[----:B------:R-:W-:Y:S01]  /*01d0*/  LOP3.LUT R29, R2, 0xfffffe00, RZ, 0xc0, !PT ;  /* 0xfffffe00021d7812 */ /* 0x000fe200078ec0ff */
[----:B----4-:R-:W-:Y:S01]  /*01e0*/  IMAD.SHL.U32 R2, R5, 0x40, RZ ;  /* 0x0000004005027824 */ /* 0x010fe200078e00ff */
[----:B------:R-:W-:Y:S02]  /*01f0*/  LOP3.LUT R35, R4, 0xffff0000, RZ, 0xc0, !PT ;  /* 0xffff000004237812 */ /* 0x000fe400078ec0ff */
[----:B------:R-:W-:Y:S01]  /*0200*/  SGXT.U32 R3, R3, 0x6 ;  /* 0x000000060303781a */ /* 0x000fe20000000000 */
[----:B------:R-:W-:-:S03]  /*0210*/  IMAD.IADD R29, R0, 0x1, -R29 ;  /* 0x00000001001d7824 */ /* 0x000fc600078e0a1d */
[----:B------:R-:W-:Y:S01]  /*0220*/  LOP3.LUT R0, R2, R3, RZ, 0xfc, !PT ;  /* 0x0000000302007212 */ /* 0x000fe200078efcff */
[----:B------:R-:W-:-:S03]  /*0230*/  IMAD.WIDE R4, R29, 0x4, R42 ;  /* 0x000000041d047825 */ /* 0x000fc600078e022a */
[C---:B------:R-:W-:Y:S01]  /*0240*/  ISETP.GE.AND P0, PT, R0.reuse, 0x80, PT ;  /* 0x000000800000780c */ /* 0x040fe20003f06270 */
[----:B------:R-:W-:Y:S02]  /*0250*/  IMAD R35, R0, 0x200, R35 ;  /* 0x0000020000237824 */ /* 0x000fe400078e0223 */
[----:B------:R-:W3:Y:S01]  /*0260*/  LDG.E.EL.128 R4, desc[UR6][R4.64] ;  /* 0x0000000604047981 */ /* 0x000ee2000c2e1d00 */
[----:B-----5:R-:W-:-:S04]  /*0270*/  IMAD.WIDE R24, R31, 0x4, R44 ;  /* 0x000000041f187825 */ /* 0x020fc800078e022c */
[----:B------:R-:W-:Y:S02]  /*0280*/  IMAD.IADD R0, R31, 0x1, R35 ;  /* 0x000000011f007824 */ /* 0x000fe400078e0223 */
[----:B------:R-:W4:Y:S02]  /*0290*/  LDG.E.EL.128 R24, desc[UR6][R24.64] ;  /* 0x0000000618187981 */ /* 0x000f24000c2e1d00 */
[----:B0-----:R-:W-:-:S05]  /*02a0*/  IMAD.WIDE R48, R0, 0x4, R46 ;  /* 0x0000000400307825 */ /* 0x001fca00078e022e */
[----:B------:R0:W4:Y:S01]  /*02b0*/  @!P0 LDG.E.EL.128 R20, desc[UR6][R48.64] ;  /* 0x0000000630148981 */ /* 0x000122000c2e1d00 */
[C---:B------:R-:W-:Y:S02]  /*02c0*/  IMAD.IADD R41, R29.reuse, 0x1, R35 ;  /* 0x000000011d297824 */ /* 0x040fe400078e0223 */
[----:B------:R-:W-:-:S04]  /*02d0*/  IMAD.WIDE R12, R29, 0x4, R44 ;  /* 0x000000041d0c7825 */ /* 0x000fc800078e022c */
[----:B------:R-:W-:Y:S02]  /*02e0*/  IMAD.WIDE R40, R41, 0x4, R46 ;  /* 0x0000000429287825 */ /* 0x000fe400078e022e */
[----:B------:R-:W5:Y:S01]  /*02f0*/  LDG.E.EL.128 R12, desc[UR6][R12.64] ;  /* 0x000000060c0c7981 */ /* 0x000f62000c2e1d00 */
[----:B0-----:R-:W0:Y:S03]  /*0300*/  LDC.64 R48, c[0x0][0x230] ;  /* 0x00008c00ff307b82 */ /* 0x001e260000000a00 */
[----:B------:R1:W5:Y:S01]  /*0310*/  @!P0 LDG.E.EL.128 R8, desc[UR6][R40.64] ;  /* 0x0000000628088981 */ /* 0x000362000c2e1d00 */
[----:B--2---:R-:W-:Y:S01]  /*0320*/  FADD R28, R16, 9.9999997473787516356e-06 ;  /* 0x3727c5ac101c7421 */ /* 0x004fe20000000000 */
[----:B------:R-:W-:Y:S01]  /*0330*/  FADD R16, R17, 9.9999997473787516356e-06 ;  /* 0x3727c5ac11107421 */ /* 0x000fe20000000000 */
[----:B------:R-:W-:-:S04]  /*0340*/  FADD R17, R18, 9.9999997473787516356e-06 ;  /* 0x3727c5ac12117421 */ /* 0x000fc80000000000 */
[----:B------:R-:W2:Y:S08]  /*0350*/  MUFU.SQRT R28, R28 ;  /* 0x0000001c001c7308 */ /* 0x000eb00000002000 */
[----:B------:R-:W0:Y:S01]  /*0360*/  MUFU.SQRT R16, R16 ;  /* 0x0000001000107308 */ /* 0x000e220000002000 */
[----:B------:R-:W-:-:S07]  /*0370*/  FADD R19, R19, 9.9999997473787516356e-06 ;  /* 0x3727c5ac13137421 */ /* 0x000fce0000000000 */
[----:B------:R-:W1:Y:S01]  /*0380*/  MUFU.SQRT R17, R17 ;  /* 0x0000001100117308 */ /* 0x000e620000002000 */
[----:B---3--:R-:W-:Y:S01]  /*0390*/  FADD R7, R7, 9.9999997473787516356e-06 ;  /* 0x3727c5ac07077421 */ /* 0x008fe20000000000 */
[----:B--2---:R-:W-:Y:S02]  /*03a0*/  FSETP.GT.AND P1, PT, R28, 8.50705917302346158658e+37, PT ;  /* 0x7e8000001c00780b */ /* 0x004fe40003f24000 */
[----:B0-----:R-:W-:-:S04]  /*03b0*/  FSETP.GT.AND P5, PT, R16, 8.50705917302346158658e+37, PT ;  /* 0x7e8000001000780b */ /* 0x001fc80003fa4000 */
[----:B------:R0:W2:Y:S01]  /*03c0*/  MUFU.SQRT R18, R19 ;  /* 0x0000001300127308 */ /* 0x0000a20000002000 */
[----:B------:R-:W-:Y:S02]  /*03d0*/  FSETP.GEU.AND P6, PT, R28, 1.175494350822287508e-38, PT ;  /* 0x008000001c00780b */ /* 0x000fe40003fce000 */
[----:B------:R-:W-:Y:S02]  /*03e0*/  FSETP.GEU.AND P3, PT, R16, 1.175494350822287508e-38, PT ;  /* 0x008000001000780b */ /* 0x000fe40003f6e000 */
[----:B-1----:R-:W-:-:S03]  /*03f0*/  FSETP.GT.AND P4, PT, R17, 8.50705917302346158658e+37, PT ;  /* 0x7e8000001100780b */ /* 0x002fc60003f84000 */
[----:B------:R-:W1:Y:S01]  /*0400*/  MUFU.SQRT R7, R7 ;  /* 0x0000000700077308 */ /* 0x000e620000002000 */
[----:B------:R-:W-:Y:S01]  /*0410*/  FSETP.GEU.AND P2, PT, R17, 1.175494350822287508e-38, PT ;  /* 0x008000001100780b */ /* 0x000fe20003f4e000 */
[----:B------:R-:W-:Y:S01]  /*0420*/  @P1 FMUL R28, R28, 0.25 ;  /* 0x3e8000001c1c1820 */ /* 0x000fe20000400000 */
[----:B------:R-:W-:Y:S01]  /*0430*/  FSEL R41, R34, 1, P1 ;  /* 0x3f80000022297808 */ /* 0x000fe20000800000 */
[----:B------:R-:W-:Y:S01]  /*0440*/  @P5 FMUL R16, R16, 0.25 ;  /* 0x3e80000010105820 */ /* 0x000fe20000400000 */
[----:B0-----:R-:W-:Y:S01]  /*0450*/  FSEL R19, R34, 1, P5 ;  /* 0x3f80000022137808 */ /* 0x001fe20002800000 */
[----:B----4-:R-:W-:Y:S01]  /*0460*/  FADD R20, -R24, R20 ;  /* 0x0000001418147221 */ /* 0x010fe20000000100 */
[----:B--2---:R-:W-:Y:S01]  /*0470*/  FSETP.GT.AND P1, PT, R18, 8.50705917302346158658e+37, PT ;  /* 0x7e8000001200780b */ /* 0x004fe20003f24000 */
[----:B------:R-:W-:Y:S01]  /*0480*/  @!P6 FMUL R28, R28, 16777216 ;  /* 0x4b8000001c1ce820 */ /* 0x000fe20000400000 */
[----:B------:R-:W-:Y:S01]  /*0490*/  FSEL R24, R34, 1, P4 ;  /* 0x3f80000022187808 */ /* 0x000fe20002000000 */
[----:B------:R-:W-:Y:S01]  /*04a0*/  @!P3 FMUL R16, R16, 16777216 ;  /* 0x4b8000001010b820 */ /* 0x000fe20000400000 */
[----:B------:R-:W-:Y:S01]  /*04b0*/  @!P6 FMUL R41, R41, 16777216 ;  /* 0x4b8000002929e820 */ /* 0x000fe20000400000 */
[----:B------:R-:W-:Y:S01]  /*04c0*/  @P4 FMUL R17, R17, 0.25 ;  /* 0x3e80000011114820 */ /* 0x000fe20000400000 */
[----:B------:R-:W-:Y:S01]  /*04d0*/  @!P3 FMUL R19, R19, 16777216 ;  /* 0x4b8000001313b820 */ /* 0x000fe20000400000 */
[----:B------:R-:W-:-:S02]  /*04e0*/  FSETP.GEU.AND P6, PT, R18, 1.175494350822287508e-38, PT ;  /* 0x008000001200780b */ /* 0x000fc40003fce000 */
[----:B-1----:R-:W-:Y:S01]  /*04f0*/  FSETP.GT.AND P3, PT, R7, 8.50705917302346158658e+37, PT ;  /* 0x7e8000000700780b */ /* 0x002fe20003f64000 */
[----:B------:R-:W-:Y:S01]  /*0500*/  @!P2 FMUL R17, R17, 16777216 ;  /* 0x4b8000001111a820 */ /* 0x000fe20000400000 */
[----:B------:R-:W-:Y:S01]  /*0510*/  @!P2 FMUL R24, R24, 16777216 ;  /* 0x4b8000001818a820 */ /* 0x000fe20000400000 */
[----:B------:R-:W-:Y:S01]  /*0520*/  FSETP.GEU.AND P2, PT, R7, 1.175494350822287508e-38, PT ;  /* 0x008000000700780b */ /* 0x000fe20003f4e000 */
[----:B------:R-:W-:Y:S01]  /*0530*/  @P1 FMUL R18, R18, 0.25 ;  /* 0x3e80000012121820 */ /* 0x000fe20000400000 */
[----:B------:R-:W0:Y:S06]  /*0540*/  MUFU.RCP R28, R28 ;  /* 0x0000001c001c7308 */ /* 0x000e2c0000001000 */
[----:B------:R-:W-:-:S02]  /*0550*/  @!P6 FMUL R18, R18, 16777216 ;  /* 0x4b8000001212e820 */ /* 0x000fc40000400000 */
[----:B------:R-:W1:Y:S01]  /*0560*/  MUFU.RCP R16, R16 ;  /* 0x0000001000107308 */ /* 0x000e620000001000 */
[----:B------:R-:W-:-:S04]  /*0570*/  @P3 FMUL R7, R7, 0.25 ;  /* 0x3e80000007073820 */ /* 0x000fc80000400000 */
[----:B------:R-:W-:-:S03]  /*0580*/  @!P2 FMUL R7, R7, 16777216 ;  /* 0x4b8000000707a820 */ /* 0x000fc60000400000 */
[----:B------:R-:W2:Y:S08]  /*0590*/  MUFU.RCP R36, R18 ;  /* 0x0000001200247308 */ /* 0x000eb00000001000 */
[----:B------:R3:W4:Y:S01]  /*05a0*/  MUFU.RCP R39, R17 ;  /* 0x0000001100277308 */ /* 0x0007220000001000 */
[----:B------:R-:W-:Y:S01]  /*05b0*/  FADD R21, -R25, R21 ;  /* 0x0000001519157221 */ /* 0x000fe20000000100 */
[----:B0-----:R-:W-:Y:S01]  /*05c0*/  FMUL R41, R28, R41 ;  /* 0x000000291c297220 */ /* 0x001fe20000400000 */
[----:B-1----:R-:W-:-:S05]  /*05d0*/  FMUL R16, R16, R19 ;  /* 0x0000001310107220 */ /* 0x002fca0000400000 */
[----:B------:R-:W0:Y:S01]  /*05e0*/  MUFU.RCP R7, R7 ;  /* 0x0000000700077308 */ /* 0x000e220000001000 */
[C---:B---3--:R-:W-:Y:S02]  /*05f0*/  FSEL R17, R34.reuse, 1, P1 ;  /* 0x3f80000022117808 */ /* 0x048fe40000800000 */
[----:B------:R-:W-:-:S03]  /*0600*/  FSEL R18, R34, 1, P3 ;  /* 0x3f80000022127808 */ /* 0x000fc60001800000 */
[----:B------:R-:W-:Y:S01]  /*0610*/  @!P6 FMUL R17, R17, 16777216 ;  /* 0x4b8000001111e820 */ /* 0x000fe20000400000 */
[----:B------:R-:W-:Y:S01]  /*0620*/  FMUL R41, R41, R20 ;  /* 0x0000001429297220 */ /* 0x000fe20000400000 */
[----:B------:R-:W-:Y:S01]  /*0630*/  FMUL R40, R16, R21 ;  /* 0x0000001510287220 */ /* 0x000fe20000400000 */
[----:B------:R-:W-:Y:S01]  /*0640*/  FADD R23, -R27, R23 ;  /* 0x000000171b177221 */ /* 0x000fe20000000100 */
[----:B--2---:R-:W-:Y:S01]  /*0650*/  FMUL R36, R36, R17 ;  /* 0x0000001124247220 */ /* 0x004fe20000400000 */
[----:B------:R-:W-:Y:S01]  /*0660*/  FADD R22, -R26, R22 ;  /* 0x000000161a167221 */ /* 0x000fe20000000100 */
[----:B------:R-:W-:-:S04]  /*0670*/  IMAD.WIDE R16, R31, 0x4, R50 ;  /* 0x000000041f107825 */ /* 0x000fc800078e0232 */
[----:B------:R-:W-:Y:S01]  /*0680*/  @!P2 FMUL R18, R18, 16777216 ;  /* 0x4b8000001212a820 */ /* 0x000fe20000400000 */
[----:B----4-:R-:W-:Y:S01]  /*0690*/  FMUL R39, R39, R24 ;  /* 0x0000001827277220 */ /* 0x010fe20000400000 */
[----:B------:R-:W-:-:S04]  /*06a0*/  IMAD.WIDE R20, R31, 0x4, R48 ;  /* 0x000000041f147825 */ /* 0x000fc800078e0230 */
[----:B-----5:R-:W-:Y:S01]  /*06b0*/  FADD R10, -R14, R10 ;  /* 0x0000000a0e0a7221 */ /* 0x020fe20000000100 */
[----:B------:R-:W-:Y:S01]  /*06c0*/  FMUL R39, R39, R22 ;  /* 0x0000001627277220 */ /* 0x000fe20000400000 */
[----:B------:R-:W-:Y:S01]  /*06d0*/  FMUL R36, R36, R23 ;  /* 0x0000001724247220 */ /* 0x000fe20000400000 */
[----:B0-----:R-:W-:Y:S02]  /*06e0*/  FMUL R14, R7, R18 ;  /* 0x00000012070e7220 */ /* 0x001fe40000400000 */
[----:B------:R-:W2:Y:S04]  /*06f0*/  LDG.E.EL.128 R16, desc[UR6][R16.64] ;  /* 0x0000000610107981 */ /* 0x000ea8000c2e1d00 */
[----:B------:R-:W2:Y:S01]  /*0700*/  LDG.E.EL.128 R20, desc[UR6][R20.64] ;  /* 0x0000000614147981 */ /* 0x000ea2000c2e1d00 */
[----:B------:R-:W-:-:S04]  /*0710*/  IMAD.WIDE R24, R29, 0x4, R50 ;  /* 0x000000041d187825 */ /* 0x000fc800078e0232 */
[----:B------:R-:W-:Y:S02]  /*0720*/  IMAD.WIDE R28, R29, 0x4, R48 ;  /* 0x000000041d1c7825 */ /* 0x000fe400078e0230 */
[----:B------:R-:W3:Y:S04]  /*0730*/  LDG.E.EL.128 R24, desc[UR6][R24.64] ;  /* 0x0000000618187981 */ /* 0x000ee8000c2e1d00 */
[----:B------:R-:W3:Y:S01]  /*0740*/  LDG.E.EL.128 R28, desc[UR6][R28.64] ;  /* 0x000000061c1c7981 */ /* 0x000ee2000c2e1d00 */
[----:B------:R-:W-:-:S04]  /*0750*/  FADD R6, R6, 9.9999997473787516356e-06 ;  /* 0x3727c5ac06067421 */ /* 0x000fc80000000000 */
[----:B------:R-:W0:Y:S02]  /*0760*/  MUFU.SQRT R7, R6 ;  /* 0x0000000600077308 */ /* 0x000e240000002000 */
[C---:B0-----:R-:W-:Y:S02]  /*0770*/  FSETP.GT.AND P1, PT, R7.reuse, 8.50705917302346158658e+37, PT ;  /* 0x7e8000000700780b */ /* 0x041fe40003f24000 */
[----:B------:R-:W-:-:S11]  /*0780*/  FSETP.GEU.AND P2, PT, R7, 1.175494350822287508e-38, PT ;  /* 0x008000000700780b */ /* 0x000fd60003f4e000 */
[----:B------:R-:W-:-:S04]  /*0790*/  @P1 FMUL R7, R7, 0.25 ;  /* 0x3e80000007071820 */ /* 0x000fc80000400000 */
[----:B------:R-:W-:Y:S01]  /*07a0*/  @!P2 FMUL R7, R7, 16777216 ;  /* 0x4b8000000707a820 */ /* 0x000fe20000400000 */
[----:B------:R-:W-:-:S05]  /*07b0*/  FADD R11, -R15, R11 ;  /* 0x0000000b0f0b7221 */ /* 0x000fca0000000100 */
[----:B------:R-:W0:Y:S01]  /*07c0*/  MUFU.RCP R7, R7 ;  /* 0x0000000700077308 */ /* 0x000e220000001000 */
[----:B------:R-:W-:Y:S01]  /*07d0*/  FADD R9, -R13, R9 ;  /* 0x000000090d097221 */ /* 0x000fe20000000100 */
[----:B--2---:R-:W-:Y:S01]  /*07e0*/  FFMA R41, R16, R41, R20 ;  /* 0x0000002910297223 */ /* 0x004fe20000000014 */
[----:B------:R-:W-:Y:S01]  /*07f0*/  FMUL R16, R14, R11 ;  /* 0x0000000b0e107220 */ /* 0x000fe20000400000 */
[----:B------:R-:W-:-:S05]  /*0800*/  FSEL R14, R34, 1, P1 ;  /* 0x3f800000220e7808 */ /* 0x000fca0000800000 */
[----:B------:R-:W-:-:S04]  /*0810*/  @!P2 FMUL R14, R14, 16777216 ;  /* 0x4b8000000e0ea820 */ /* 0x000fc80000400000 */
[----:B0-----:R-:W-:-:S04]  /*0820*/  FMUL R11, R7, R14 ;  /* 0x0000000e070b7220 */ /* 0x001fc80000400000 */
[----:B------:R-:W-:Y:S01]  /*0830*/  FMUL R11, R11, R10 ;  /* 0x0000000a0b0b7220 */ /* 0x000fe20000400000 */
[----:B------:R-:W-:-:S06]  /*0840*/  FADD R10, R5, 9.9999997473787516356e-06 ;  /* 0x3727c5ac050a7421 */ /* 0x000fcc0000000000 */
[----:B------:R-:W0:Y:S01]  /*0850*/  MUFU.SQRT R10, R10 ;  /* 0x0000000a000a7308 */ /* 0x000e220000002000 */
[----:B------:R-:W-:Y:S01]  /*0860*/  FFMA R40, R17, R40, R21 ;  /* 0x0000002811287223 */ /* 0x000fe20000000015 */
[----:B------:R-:W-:-:S06]  /*0870*/  FADD R21, R4, 9.9999997473787516356e-06 ;  /* 0x3727c5ac04157421 */ /* 0x000fcc0000000000 */
[----:B------:R-:W1:Y:S01]  /*0880*/  MUFU.SQRT R21, R21 ;  /* 0x0000001500157308 */ /* 0x000e620000002000 */
[C---:B0-----:R-:W-:Y:S02]  /*0890*/  FSETP.GT.AND P2, PT, R10.reuse, 8.50705917302346158658e+37, PT ;  /* 0x7e8000000a00780b */ /* 0x041fe40003f44000 */
[----:B------:R-:W-:Y:S02]  /*08a0*/  FSETP.GEU.AND P4, PT, R10, 1.175494350822287508e-38, PT ;  /* 0x008000000a00780b */ /* 0x000fe40003f8e000 */
[----:B-1----:R-:W-:-:S09]  /*08b0*/  FSETP.GT.AND P1, PT, R21, 8.50705917302346158658e+37, PT ;  /* 0x7e8000001500780b */ /* 0x002fd20003f24000 */
[----:B------:R-:W-:Y:S01]  /*08c0*/  @P2 FMUL R10, R10, 0.25 ;  /* 0x3e8000000a0a2820 */ /* 0x000fe20000400000 */
[----:B------:R-:W-:Y:S01]  /*08d0*/  FSETP.GEU.AND P3, PT, R21, 1.175494350822287508e-38, PT ;  /* 0x008000001500780b */ /* 0x000fe20003f6e000 */
[----:B---3--:R-:W-:Y:S02]  /*08e0*/  FFMA R31, R27, R16, R31 ;  /* 0x000000101b1f7223 */ /* 0x008fe4000000001f */
[----:B------:R-:W-:Y:S01]  /*08f0*/  @!P4 FMUL R10, R10, 16777216 ;  /* 0x4b8000000a0ac820 */ /* 0x000fe20000400000 */
[----:B------:R-:W-:-:S04]  /*0900*/  LOP3.LUT R16, R38, 0x8, RZ, 0xfc, !PT ;  /* 0x0000000826107812 */ /* 0x000fc800078efcff */
[----:B------:R-:W-:Y:S01]  /*0910*/  LEA.HI R6, R37, R16, RZ, 0x9 ;  /* 0x0000001025067211 */ /* 0x000fe200078f48ff */
[----:B------:R-:W0:Y:S01]  /*0920*/  MUFU.RCP R10, R10 ;  /* 0x0000000a000a7308 */ /* 0x000e220000001000 */
[----:B------:R-:W-:Y:S01]  /*0930*/  @P1 FMUL R21, R21, 0.25 ;  /* 0x3e80000015151820 */ /* 0x000fe20000400000 */
[----:B------:R-:W-:Y:S01]  /*0940*/  FFMA R30, R26, R11, R30 ;  /* 0x0000000b1a1e7223 */ /* 0x000fe2000000001e */
[----:B------:R-:W-:Y:S02]  /*0950*/  LOP3.LUT R5, R6, 0xfffffe00, RZ, 0xc0, !PT ;  /* 0xfffffe0006057812 */ /* 0x000fe400078ec0ff */
[----:B------:R-:W-:Y:S01]  /*0960*/  FSEL R11, R34, 1, P2 ;  /* 0x3f800000220b7808 */ /* 0x000fe20001000000 */
[----:B------:R-:W-:Y:S01]  /*0970*/  @!P3 FMUL R21, R21, 16777216 ;  /* 0x4b8000001515b820 */ /* 0x000fe20000400000 */
[----:B------:R-:W-:Y:S01]  /*0980*/  FFMA R39, R18, R39, R22 ;  /* 0x0000002712277223 */ /* 0x000fe20000000016 */
[----:B------:R-:W-:Y:S02]  /*0990*/  IMAD.IADD R16, R16, 0x1, -R5 ;  /* 0x0000000110107824 */ /* 0x000fe400078e0a05 */
[----:B------:R-:W1:Y:S01]  /*09a0*/  MUFU.RCP R18, R21 ;  /* 0x0000001500127308 */ /* 0x000e620000001000 */
[----:B------:R-:W-:Y:S01]  /*09b0*/  @!P4 FMUL R11, R11, 16777216 ;  /* 0x4b8000000b0bc820 */ /* 0x000fe20000400000 */
[----:B------:R-:W-:Y:S01]  /*09c0*/  IMAD.IADD R15, R16, 0x1, R35 ;  /* 0x00000001100f7824 */ /* 0x000fe200078e0223 */
[----:B------:R-:W-:-:S02]  /*09d0*/  CS2R R4, SRZ ;  /* 0x0000000000047805 */ /* 0x000fc4000001ff00 */
[----:B0-----:R-:W-:Y:S01]  /*09e0*/  FMUL R20, R10, R11 ;  /* 0x0000000b0a147220 */ /* 0x001fe20000400000 */
[----:B------:R-:W-:Y:S02]  /*09f0*/  FSEL R11, R34, 1, P1 ;  /* 0x3f800000220b7808 */ /* 0x000fe40000800000 */
[----:B------:R-:W-:Y:S01]  /*0a00*/  CS2R R6, SRZ ;  /* 0x0000000000067805 */ /* 0x000fe2000001ff00 */
[----:B------:R-:W-:-:S04]  /*0a10*/  IMAD.WIDE R14, R15, 0x4, R46 ;  /* 0x000000040f0e7825 */ /* 0x000fc800078e022e */
[----:B------:R-:W-:Y:S01]  /*0a20*/  FFMA R36, R19, R36, R23 ;  /* 0x0000002413247223 */ /* 0x000fe20000000017 */
[----:B------:R-:W-:Y:S01]  /*0a30*/  FADD R19, -R12, R8 ;  /* 0x000000080c137221 */ /* 0x000fe20000000100 */
[----:B------:R-:W-:Y:S01]  /*0a40*/  FMUL R20, R20, R9 ;  /* 0x0000000914147220 */ /* 0x000fe20000400000 */
[----:B------:R-:W-:Y:S01]  /*0a50*/  @!P3 FMUL R11, R11, 16777216 ;  /* 0x4b8000000b0bb820 */ /* 0x000fe20000400000 */
[----:B------:R-:W-:Y:S01]  /*0a60*/  IMAD.WIDE R8, R16, 0x4, R42 ;  /* 0x0000000410087825 */ /* 0x000fe200078e022a */
[----:B------:R0:W2:Y:S03]  /*0a70*/  @!P0 LDG.E.EL.128 R4, desc[UR6][R14.64] ;  /* 0x000000060e048981 */ /* 0x0000a6000c2e1d00 */
[----:B-1----:R-:W-:Y:S02]  /*0a80*/  FMUL R18, R18, R11 ;  /* 0x0000000b12127220 */ /* 0x002fe40000400000 */
[----:B------:R-:W3:Y:S01]  /*0a90*/  LDG.E.EL.128 R8, desc[UR6][R8.64] ;  /* 0x0000000608087981 */ /* 0x000ee2000c2e1d00 */
[----:B0-----:R-:W-:-:S06]  /*0aa0*/  IMAD.WIDE R14, R16, 0x4, R44 ;  /* 0x00000004100e7825 */ /* 0x001fcc00078e022c */
[----:B------:R-:W2:Y:S01]  /*0ab0*/  LDG.E.EL.128 R12, desc[UR6][R14.64] ;  /* 0x000000060e0c7981 */ /* 0x000ea2000c2e1d00 */
[----:B------:R-:W-:-:S04]  /*0ac0*/  LOP3.LUT R38, R38, 0xc, RZ, 0xfc, !PT ;  /* 0x0000000c26267812 */ /* 0x000fc800078efcff */
[----:B------:R-:W-:-:S04]  /*0ad0*/  LEA.HI R37, R37, R38, RZ, 0x9 ;  /* 0x0000002625257211 */ /* 0x000fc800078f48ff */
[----:B------:R-:W-:Y:S01]  /*0ae0*/  LOP3.LUT R17, R37, 0xfffffe00, RZ, 0xc0, !PT ;  /* 0xfffffe0025117812 */ /* 0x000fe200078ec0ff */
[----:B------:R-:W-:-:S04]  /*0af0*/  FMUL R23, R18, R19 ;  /* 0x0000001312177220 */ /* 0x000fc80000400000 */
[----:B------:R-:W-:-:S04]  /*0b00*/  IMAD.IADD R17, R38, 0x1, -R17 ;  /* 0x0000000126117824 */ /* 0x000fc800078e0a11 */
[----:B------:R-:W-:Y:S02]  /*0b10*/  IMAD.IADD R19, R17, 0x1, R35 ;  /* 0x0000000111137824 */ /* 0x000fe400078e0223 */
[----:B------:R-:W-:Y:S01]  /*0b20*/  FFMA R37, R25, R20, R29 ;  /* 0x0000001419257223 */ /* 0x000fe2000000001d */
[----:B------:R-:W-:Y:S01]  /*0b30*/  FFMA R35, R24, R23, R28 ;  /* 0x0000001718237223 */ /* 0x000fe2000000001c */
[----:B------:R-:W-:-:S04]  /*0b40*/  IMAD.WIDE R20, R16, 0x4, R48 ;  /* 0x0000000410147825 */ /* 0x000fc800078e0230 */
[----:B------:R-:W-:Y:S02]  /*0b50*/  IMAD.WIDE R46, R19, 0x4, R46 ;  /* 0x00000004132e7825 */ /* 0x000fe400078e022e */
[----:B------:R-:W4:Y:S02]  /*0b60*/  LDG.E.EL.128 R20, desc[UR6][R20.64] ;  /* 0x0000000614147981 */ /* 0x000f24000c2e1d00 */
[----:B------:R-:W-:-:S04]  /*0b70*/  IMAD.WIDE R18, R16, 0x4, R50 ;  /* 0x0000000410127825 */ /* 0x000fc800078e0232 */
[----:B------:R-:W-:-:S04]  /*0b80*/  IMAD.WIDE R24, R17, 0x4, R42 ;  /* 0x0000000411187825 */ /* 0x000fc800078e022a */
[----:B------:R-:W-:-:S04]  /*0b90*/  IMAD.WIDE R44, R17, 0x4, R44 ;  /* 0x00000004112c7825 */ /* 0x000fc800078e022c */
[----:B------:R-:W-:-:S04]  /*0ba0*/  IMAD.WIDE R42, R17, 0x4, R50 ;  /* 0x00000004112a7825 */ /* 0x000fc800078e0232 */
[----:B------:R-:W-:Y:S02]  /*0bb0*/  IMAD.WIDE R28, R17, 0x4, R48 ;  /* 0x00000004111c7825 */ /* 0x000fe400078e0230 */
[----:B------:R-:W4:Y:S02]  /*0bc0*/  LDG.E.EL.128 R16, desc[UR6][R18.64] ;  /* 0x0000000612107981 */ /* 0x000f24000c2e1d00 */
[----:B---3--:R-:W-:Y:S01]  /*0bd0*/  FADD R11, R11, 9.9999997473787516356e-06 ;  /* 0x3727c5ac0b0b7421 */ /* 0x008fe20000000000 */
[----:B--2---:R-:W-:-:S03]  /*0be0*/  FADD R7, -R15, R7 ;  /* 0x000000070f077221 */ /* 0x004fc60000000100 */
[----:B------:R-:W0:Y:S02]  /*0bf0*/  MUFU.SQRT R15, R11 ;  /* 0x0000000b000f7308 */ /* 0x000e240000002000 */
[C---:B0-----:R-:W-:Y:S02]  /*0c00*/  FSETP.GT.AND P1, PT, R15.reuse, 8.50705917302346158658e+37, PT ;  /* 0x7e8000000f00780b */ /* 0x041fe40003f24000 */
[----:B------:R-:W-:-:S11]  /*0c10*/  FSETP.GEU.AND P2, PT, R15, 1.175494350822287508e-38, PT ;  /* 0x008000000f00780b */ /* 0x000fd60003f4e000 */
[----:B------:R-:W-:-:S04]  /*0c20*/  @P1 FMUL R15, R15, 0.25 ;  /* 0x3e8000000f0f1820 */ /* 0x000fc80000400000 */
[----:B------:R-:W-:-:S04]  /*0c30*/  @!P2 FMUL R15, R15, 16777216 ;  /* 0x4b8000000f0fa820 */ /* 0x000fc80000400000 */
[----:B------:R-:W0:Y:S01]  /*0c40*/  MUFU.RCP R38, R15 ;  /* 0x0000000f00267308 */ /* 0x000e220000001000 */
[----:B------:R-:W-:-:S05]  /*0c50*/  FSEL R27, R34, 1, P1 ;  /* 0x3f800000221b7808 */ /* 0x000fca0000800000 */
[----:B------:R-:W-:-:S04]  /*0c60*/  @!P2 FMUL R27, R27, 16777216 ;  /* 0x4b8000001b1ba820 */ /* 0x000fc80000400000 */
[----:B0-----:R-:W-:Y:S02]  /*0c70*/  FMUL R38, R38, R27 ;  /* 0x0000001b26267220 */ /* 0x001fe40000400000 */
[----:B------:R-:W2:Y:S01]  /*0c80*/  LDG.E.EL.128 R24, desc[UR6][R24.64] ;  /* 0x0000000618187981 */ /* 0x000ea2000c2e1d00 */
[----:B------:R-:W-:Y:S01]  /*0c90*/  FADD R9, R9, 9.9999997473787516356e-06 ;  /* 0x3727c5ac09097421 */ /* 0x000fe20000000000 */
[----:B------:R-:W-:Y:S01]  /*0ca0*/  FMUL R38, R38, R7 ;  /* 0x0000000726267220 */ /* 0x000fe20000400000 */
[----:B------:R-:W-:Y:S01]  /*0cb0*/  FADD R7, R8, 9.9999997473787516356e-06 ;  /* 0x3727c5ac08077421 */ /* 0x000fe20000000000 */
[----:B------:R-:W-:-:S03]  /*0cc0*/  FADD R10, R10, 9.9999997473787516356e-06 ;  /* 0x3727c5ac0a0a7421 */ /* 0x000fc60000000000 */
[----:B------:R-:W0:Y:S08]  /*0cd0*/  MUFU.SQRT R9, R9 ;  /* 0x0000000900097308 */ /* 0x000e300000002000 */
[----:B------:R-:W1:Y:S08]  /*0ce0*/  MUFU.SQRT R7, R7 ;  /* 0x0000000700077308 */ /* 0x000e700000002000 */
[----:B------:R-:W3:Y:S01]  /*0cf0*/  MUFU.SQRT R8, R10 ;  /* 0x0000000a00087308 */ /* 0x000ee20000002000 */
[----:B0-----:R-:W-:-:S02]  /*0d00*/  FSETP.GT.AND P3, PT, R9, 8.50705917302346158658e+37, PT ;  /* 0x7e8000000900780b */ /* 0x001fc40003f64000 */
[----:B------:R-:W-:Y:S02]  /*0d10*/  FSETP.GEU.AND P4, PT, R9, 1.175494350822287508e-38, PT ;  /* 0x008000000900780b */ /* 0x000fe40003f8e000 */
[C---:B-1----:R-:W-:Y:S01]  /*0d20*/  FSETP.GT.AND P1, PT, R7.reuse, 8.50705917302346158658e+37, PT ;  /* 0x7e8000000700780b */ /* 0x042fe20003f24000 */
[----:B------:R-:W0:Y:S01]  /*0d30*/  S2UR UR5, SR_CgaCtaId ;  /* 0x00000000000579c3 */ /* 0x000e220000008800 */
[----:B------:R-:W-:Y:S01]  /*0d40*/  FSETP.GEU.AND P2, PT, R7, 1.175494350822287508e-38, PT ;  /* 0x008000000700780b */ /* 0x000fe20003f4e000 */
[----:B------:R-:W-:Y:S01]  /*0d50*/  FADD R6, -R14, R6 ;  /* 0x000000060e067221 */ /* 0x000fe20000000100 */
[C---:B---3--:R-:W-:Y:S02]  /*0d60*/  FSETP.GT.AND P5, PT, R8.reuse, 8.50705917302346158658e+37, PT ;  /* 0x7e8000000800780b */ /* 0x048fe40003fa4000 */
[----:B------:R-:W-:-:S03]  /*0d70*/  FSETP.GEU.AND P6, PT, R8, 1.175494350822287508e-38, PT ;  /* 0x008000000800780b */ /* 0x000fc60003fce000 */
[----:B------:R-:W-:Y:S01]  /*0d80*/  @P3 FMUL R9, R9, 0.25 ;  /* 0x3e80000009093820 */ /* 0x000fe20000400000 */
[----:B------:R-:W-:-:S03]  /*0d90*/  SHF.R.U32.HI R14, RZ, 0x4, R32 ;  /* 0x00000004ff0e7819 */ /* 0x000fc60000011620 */
[----:B------:R-:W-:Y:S01]  /*0da0*/  @P1 FMUL R7, R7, 0.25 ;  /* 0x3e80000007071820 */ /* 0x000fe20000400000 */
[----:B------:R-:W-:Y:S01]  /*0db0*/  @!P4 FMUL R9, R9, 16777216 ;  /* 0x4b8000000909c820 */ /* 0x000fe20000400000 */
[----:B------:R-:W-:Y:S02]  /*0dc0*/  SGXT.U32 R14, R14, 0x4 ;  /* 0x000000040e0e781a */ /* 0x000fe40000000000 */
[----:B------:R-:W-:Y:S02]  /*0dd0*/  @!P2 FMUL R7, R7, 16777216 ;  /* 0x4b8000000707a820 */ /* 0x000fe40000400000 */
[----:B------:R-:W-:Y:S01]  /*0de0*/  LOP3.LUT R33, R33, R14, RZ, 0xfc, !PT ;  /* 0x0000000e21217212 */ /* 0x000fe200078efcff */
[----:B------:R-:W-:Y:S01]  /*0df0*/  @P5 FMUL R8, R8, 0.25 ;  /* 0x3e80000008085820 */ /* 0x000fe20000400000 */
[----:B------:R-:W-:Y:S01]  /*0e00*/  IMAD.SHL.U32 R14, R32, 0x400, RZ ;  /* 0x00000400200e7824 */ /* 0x000fe200078e00ff */
[----:B------:R-:W1:Y:S02]  /*0e10*/  MUFU.RCP R9, R9 ;  /* 0x0000000900097308 */ /* 0x000e640000001000 */
[----:B------:R-:W-:Y:S01]  /*0e20*/  @!P6 FMUL R8, R8, 16777216 ;  /* 0x4b8000000808e820 */ /* 0x000fe20000400000 */
[----:B----4-:R-:W-:Y:S01]  /*0e30*/  FFMA R19, R19, R38, R23 ;  /* 0x0000002613137223 */ /* 0x010fe20000000017 */
[----:B------:R-:W-:Y:S01]  /*0e40*/  LOP3.LUT R14, R14, 0xc00, RZ, 0xc0, !PT ;  /* 0x00000c000e0e7812 */ /* 0x000fe200078ec0ff */
[----:B------:R-:W-:Y:S01]  /*0e50*/  FADD R11, -R12, R4 ;  /* 0x000000040c0b7221 */ /* 0x000fe20000000100 */
[----:B------:R-:W-:-:S02]  /*0e60*/  FSEL R4, R34, 1, P3 ;  /* 0x3f80000022047808 */ /* 0x000fc40001800000 */
[----:B------:R-:W-:Y:S01]  /*0e70*/  MUFU.RCP R38, R7 ;  /* 0x0000000700267308 */ /* 0x000fe20000001000 */
[----:B------:R-:W-:Y:S01]  /*0e80*/  LOP3.LUT R12, R14, R3, RZ, 0xfc, !PT ;  /* 0x000000030e0c7212 */ /* 0x000fe200078efcff */
[----:B------:R-:W-:-:S06]  /*0e90*/  UMOV UR4, 0x400 ;  /* 0x0000040000047882 */ /* 0x000fcc0000000000 */
[----:B------:R-:W3:Y:S01]  /*0ea0*/  MUFU.RCP R7, R8 ;  /* 0x0000000800077308 */ /* 0x000ee20000001000 */
[----:B0-----:R-:W-:Y:S01]  /*0eb0*/  UPRMT UR4, UR5, 0x654, UR4 ;  /* 0x0000065405047896 */ /* 0x001fe20008000004 */
[----:B------:R-:W-:Y:S01]  /*0ec0*/  FSEL R15, R34, 1, P1 ;  /* 0x3f800000220f7808 */ /* 0x000fe20000800000 */
[----:B------:R-:W-:Y:S01]  /*0ed0*/  @!P4 FMUL R4, R4, 16777216 ;  /* 0x4b8000000404c820 */ /* 0x000fe20000400000 */
[----:B------:R-:W-:-:S03]  /*0ee0*/  FSEL R10, R34, 1, P5 ;  /* 0x3f800000220a7808 */ /* 0x000fc60002800000 */
[----:B-1----:R-:W-:Y:S01]  /*0ef0*/  FMUL R4, R9, R4 ;  /* 0x0000000409047220 */ /* 0x002fe20000400000 */
[----:B------:R-:W-:Y:S01]  /*0f00*/  @!P2 FMUL R15, R15, 16777216 ;  /* 0x4b8000000f0fa820 */ /* 0x000fe20000400000 */
[----:B------:R-:W-:Y:S01]  /*0f10*/  @!P6 FMUL R10, R10, 16777216 ;  /* 0x4b8000000a0ae820 */ /* 0x000fe20000400000 */
[----:B------:R-:W-:Y:S02]  /*0f20*/  LEA.HI R9, R14, UR4, RZ, 0x1c ;  /* 0x000000040e097c11 */ /* 0x000fe4000f8fe0ff */
[----:B------:R-:W-:Y:S01]  /*0f30*/  FSETP.GEU.AND P2, PT, R41, RZ, PT ;  /* 0x000000ff2900720b */ /* 0x000fe20003f4e000 */
[----:B---3--:R-:W-:Y:S02]  /*0f40*/  FMUL R7, R7, R10 ;  /* 0x0000000a07077220 */ /* 0x008fe40000400000 */
[----:B------:R-:W-:Y:S01]  /*0f50*/  IMAD R10, R12, 0x4, R9 ;  /* 0x000000040c0a7824 */ /* 0x000fe200078e0209 */
[----:B------:R-:W-:Y:S02]  /*0f60*/  FSEL R41, R41, RZ, P2 ;  /* 0x000000ff29297208 */ /* 0x000fe40001000000 */
[----:B------:R-:W-:-:S03]  /*0f70*/  FSETP.GEU.AND P3, PT, R40, RZ, PT ;  /* 0x000000ff2800720b */ /* 0x000fc60003f6e000 */
[----:B------:R-:W-:Y:S01]  /*0f80*/  STS [R10], R41 ;  /* 0x000000290a007388 */ /* 0x000fe20000000800 */
[----:B------:R-:W-:Y:S01]  /*0f90*/  FSEL R40, R40, RZ, P3 ;  /* 0x000000ff28287208 */ /* 0x000fe20001800000 */
[----:B------:R-:W-:Y:S01]  /*0fa0*/  FMUL R38, R38, R15 ;  /* 0x0000000f26267220 */ /* 0x000fe20000400000 */
[----:B------:R-:W-:Y:S01]  /*0fb0*/  FADD R5, -R13, R5 ;  /* 0x000000050d057221 */ /* 0x000fe20000000100 */
[----:B------:R-:W-:-:S03]  /*0fc0*/  LOP3.LUT R15, R14, 0x40, RZ, 0xfc, !PT ;  /* 0x000000400e0f7812 */ /* 0x000fc600078efcff */
[----:B------:R-:W-:Y:S01]  /*0fd0*/  FMUL R4, R4, R5 ;  /* 0x0000000504047220 */ /* 0x000fe20000400000 */
[----:B------:R-:W-:Y:S02]  /*0fe0*/  LOP3.LUT R5, R14, 0x80, RZ, 0xfc, !PT ;  /* 0x000000800e057812 */ /* 0x000fe400078efcff */
[----:B------:R-:W-:Y:S02]  /*0ff0*/  LEA.HI R15, R15, UR4, RZ, 0x1c ;  /* 0x000000040f0f7c11 */ /* 0x000fe4000f8fe0ff */
[----:B------:R-:W-:Y:S01]  /*1000*/  LEA.HI R5, R5, UR4, RZ, 0x1c ;  /* 0x0000000405057c11 */ /* 0x000fe2000f8fe0ff */
[----:B------:R-:W-:Y:S02]  /*1010*/  FMUL R7, R7, R6 ;  /* 0x0000000607077220 */ /* 0x000fe40000400000 */
[----:B------:R-:W-:Y:S01]  /*1020*/  IMAD R15, R12, 0x4, R15 ;  /* 0x000000040c0f7824 */ /* 0x000fe200078e020f */
[----:B------:R-:W-:Y:S01]  /*1030*/  LOP3.LUT R6, R14, 0xc0, RZ, 0xfc, !PT ;  /* 0x000000c00e067812 */ /* 0x000fe200078efcff */
[----:B------:R-:W-:-:S03]  /*1040*/  IMAD R5, R12, 0x4, R5 ;  /* 0x000000040c057824 */ /* 0x000fc600078e0205 */
[----:B------:R0:W-:Y:S01]  /*1050*/  STS [R15+0x100], R40 ;  /* 0x000100280f007388 */ /* 0x0001e20000000800 */
[----:B------:R-:W-:Y:S01]  /*1060*/  FFMA R18, R18, R7, R22 ;  /* 0x0000000712127223 */ /* 0x000fe20000000016 */
[----:B------:R-:W-:Y:S01]  /*1070*/  IMAD.SHL.U32 R13, R32, 0x4, RZ ;  /* 0x00000004200d7824 */ /* 0x000fe200078e00ff */
[----:B0-----:R-:W-:-:S05]  /*1080*/  LEA.HI R15, R6, UR4, RZ, 0x1c ;  /* 0x00000004060f7c11 */ /* 0x001fca000f8fe0ff */
[----:B------:R-:W-:Y:S01]  /*1090*/  IMAD R15, R12, 0x4, R15 ;  /* 0x000000040c0f7824 */ /* 0x000fe200078e020f */
[----:B------:R-:W-:Y:S01]  /*10a0*/  LOP3.LUT R2, R2, 0x3c, R13, 0xf8, !PT ;  /* 0x0000003c02027812 */ /* 0x000fe200078ef80d */
[----:B------:R-:W-:Y:S01]  /*10b0*/  FFMA R17, R17, R4, R21 ;  /* 0x0000000411117223 */ /* 0x000fe20000000015 */
[----:B------:R-:W-:Y:S02]  /*10c0*/  FSETP.GTU.AND P2, PT, R41, RZ, PT ;  /* 0x000000ff2900720b */ /* 0x000fe40003f4c000 */
[----:B------:R-:W-:Y:S01]  /*10d0*/  ISETP.GE.AND P1, PT, R2, 0x80, PT ;  /* 0x000000800200780c */ /* 0x000fe20003f26270 */
[----:B------:R-:W-:Y:S01]  /*10e0*/  IMAD R2, R33, 0x80, R2 ;  /* 0x0000008021027824 */ /* 0x000fe200078e0202 */
[C---:B------:R-:W-:Y:S02]  /*10f0*/  LOP3.LUT R51, R14.reuse, 0x140, RZ, 0xfc, !PT ;  /* 0x000001400e337812 */ /* 0x040fe400078efcff */
[C---:B------:R-:W-:Y:S02]  /*1100*/  LOP3.LUT R33, R14.reuse, 0x1c0, RZ, 0xfc, !PT ;  /* 0x000001c00e217812 */ /* 0x040fe400078efcff */
[----:B------:R-:W-:-:S02]  /*1110*/  LOP3.LUT R49, R14, 0x200, RZ, 0xfc, !PT ;  /* 0x000002000e317812 */ /* 0x000fc400078efcff */
[C---:B------:R-:W-:Y:S02]  /*1120*/  LOP3.LUT R41, R14.reuse, 0x280, RZ, 0xfc, !PT ;  /* 0x000002800e297812 */ /* 0x040fe400078efcff */
[----:B------:R-:W-:Y:S02]  /*1130*/  LOP3.LUT R21, R14, 0x2c0, RZ, 0xfc, !PT ;  /* 0x000002c00e157812 */ /* 0x000fe400078efcff */
[----:B------:R-:W-:Y:S02]  /*1140*/  LEA.HI R51, R51, UR4, RZ, 0x1c ;  /* 0x0000000433337c11 */ /* 0x000fe4000f8fe0ff */
[----:B------:R-:W-:Y:S02]  /*1150*/  LEA.HI R33, R33, UR4, RZ, 0x1c ;  /* 0x0000000421217c11 */ /* 0x000fe4000f8fe0ff */
[----:B------:R-:W-:Y:S02]  /*1160*/  LEA.HI R49, R49, UR4, RZ, 0x1c ;  /* 0x0000000431317c11 */ /* 0x000fe4000f8fe0ff */
[----:B------:R-:W-:-:S02]  /*1170*/  LEA.HI R41, R41, UR4, RZ, 0x1c ;  /* 0x0000000429297c11 */ /* 0x000fc4000f8fe0ff */
[----:B------:R-:W-:Y:S02]  /*1180*/  LEA.HI R21, R21, UR4, RZ, 0x1c ;  /* 0x0000000415157c11 */ /* 0x000fe4000f8fe0ff */
[----:B------:R-:W-:Y:S01]  /*1190*/  LOP3.LUT R13, R13, 0x3fc, RZ, 0xc0, !PT ;  /* 0x000003fc0d0d7812 */ /* 0x000fe200078ec0ff */
[C---:B------:R-:W-:Y:S02]  /*11a0*/  IMAD R33, R12.reuse, 0x4, R33 ;  /* 0x000000040c217824 */ /* 0x040fe400078e0221 */
[----:B------:R-:W-:Y:S01]  /*11b0*/  IMAD R21, R12, 0x4, R21 ;  /* 0x000000040c157824 */ /* 0x000fe200078e0215 */
[----:B------:R-:W-:-:S04]  /*11c0*/  SHF.R.U32.HI R32, RZ, 0x2, R32 ;  /* 0x00000002ff207819 */ /* 0x000fc80000011620 */
[----:B------:R-:W-:-:S05]  /*11d0*/  LOP3.LUT R32, R32, 0x3c, RZ, 0xc0, !PT ;  /* 0x0000003c20207812 */ /* 0x000fca00078ec0ff */
[----:B------:R-:W-:Y:S02]  /*11e0*/  VIADD R32, R32, UR4 ;  /* 0x0000000420207c36 */ /* 0x000fe40008000000 */
[----:B--2---:R-:W-:-:S04]  /*11f0*/  FADD R24, R24, 9.9999997473787516356e-06 ;  /* 0x3727c5ac18187421 */ /* 0x004fc80000000000 */
[----:B------:R-:W0:Y:S01]  /*1200*/  MUFU.SQRT R3, R24 ;  /* 0x0000001800037308 */ /* 0x000e220000002000 */
[----:B------:R-:W-:Y:S01]  /*1210*/  FADD R25, R25, 9.9999997473787516356e-06 ;  /* 0x3727c5ac19197421 */ /* 0x000fe20000000000 */
[----:B------:R-:W-:-:S06]  /*1220*/  FADD R26, R26, 9.9999997473787516356e-06 ;  /* 0x3727c5ac1a1a7421 */ /* 0x000fcc0000000000 */
[----:B------:R-:W1:Y:S01]  /*1230*/  MUFU.SQRT R8, R25 ;  /* 0x0000001900087308 */ /* 0x000e620000002000 */
[----:B------:R-:W-:Y:S01]  /*1240*/  FADD R27, R27, 9.9999997473787516356e-06 ;  /* 0x3727c5ac1b1b7421 */ /* 0x000fe20000000000 */
[----:B0-----:R-:W-:-:S06]  /*1250*/  FSETP.GT.AND P6, PT, R3, 8.50705917302346158658e+37, PT ;  /* 0x7e8000000300780b */ /* 0x001fcc0003fc4000 */
[----:B------:R-:W0:Y:S01]  /*1260*/  MUFU.SQRT R9, R26 ;  /* 0x0000001a00097308 */ /* 0x000e220000002000 */
[----:B------:R-:W-:-:S07]  /*1270*/  FSETP.GEU.AND P4, PT, R3, 1.175494350822287508e-38, PT ;  /* 0x008000000300780b */ /* 0x000fce0003f8e000 */
[----:B------:R-:W2:Y:S01]  /*1280*/  MUFU.SQRT R10, R27 ;  /* 0x0000001b000a7308 */ /* 0x000ea20000002000 */
[----:B-1----:R-:W-:Y:S01]  /*1290*/  FSETP.GT.AND P3, PT, R8, 8.50705917302346158658e+37, PT ;  /* 0x7e8000000800780b */ /* 0x002fe20003f64000 */
[----:B------:R-:W-:Y:S01]  /*12a0*/  FMUL R25, R38, R11 ;  /* 0x0000000b26197220 */ /* 0x000fe20000400000 */
[----:B------:R-:W-:Y:S01]  /*12b0*/  FSETP.GEU.AND P5, PT, R8, 1.175494350822287508e-38, PT ;  /* 0x008000000800780b */ /* 0x000fe20003fae000 */
[----:B------:R-:W-:Y:S01]  /*12c0*/  @P6 FMUL R3, R3, 0.25 ;  /* 0x3e80000003036820 */ /* 0x000fe20000400000 */
[C---:B------:R-:W-:Y:S02]  /*12d0*/  FSEL R11, R34.reuse, 1, P6 ;  /* 0x3f800000220b7808 */ /* 0x040fe40003000000 */
[----:B0-----:R-:W-:Y:S01]  /*12e0*/  FSETP.GT.AND P6, PT, R9, 8.50705917302346158658e+37, PT ;  /* 0x7e8000000900780b */ /* 0x001fe20003fc4000 */
[----:B------:R-:W-:Y:S02]  /*12f0*/  @!P4 FMUL R3, R3, 16777216 ;  /* 0x4b8000000303c820 */ /* 0x000fe40000400000 */
[----:B------:R-:W-:Y:S01]  /*1300*/  @!P4 FMUL R11, R11, 16777216 ;  /* 0x4b8000000b0bc820 */ /* 0x000fe20000400000 */
[----:B------:R-:W-:-:S02]  /*1310*/  FSEL R23, R34, 1, P3 ;  /* 0x3f80000022177808 */ /* 0x000fc40001800000 */
[----:B--2---:R-:W-:Y:S01]  /*1320*/  FSETP.GT.AND P4, PT, R10, 8.50705917302346158658e+37, PT ;  /* 0x7e8000000a00780b */ /* 0x004fe20003f84000 */
[----:B------:R-:W-:Y:S02]  /*1330*/  @P3 FMUL R8, R8, 0.25 ;  /* 0x3e80000008083820 */ /* 0x000fe40000400000 */
[----:B------:R-:W-:Y:S01]  /*1340*/  @!P5 FMUL R23, R23, 16777216 ;  /* 0x4b8000001717d820 */ /* 0x000fe20000400000 */
[----:B------:R-:W-:Y:S01]  /*1350*/  FSEL R24, R34, 1, P6 ;  /* 0x3f80000022187808 */ /* 0x000fe20003000000 */
[----:B------:R-:W-:Y:S01]  /*1360*/  @!P5 FMUL R8, R8, 16777216 ;  /* 0x4b8000000808d820 */ /* 0x000fe20000400000 */
[C---:B------:R-:W-:Y:S01]  /*1370*/  FSETP.GEU.AND P5, PT, R9.reuse, 1.175494350822287508e-38, PT ;  /* 0x008000000900780b */ /* 0x040fe20003fae000 */
[----:B------:R-:W-:Y:S01]  /*1380*/  @P6 FMUL R9, R9, 0.25 ;  /* 0x3e80000009096820 */ /* 0x000fe20000400000 */
[----:B------:R-:W-:Y:S02]  /*1390*/  FSETP.GEU.AND P6, PT, R10, 1.175494350822287508e-38, PT ;  /* 0x008000000a00780b */ /* 0x000fe40003fce000 */
[----:B------:R-:W-:-:S03]  /*13a0*/  FSEL R34, R34, 1, P4 ;  /* 0x3f80000022227808 */ /* 0x000fc60002000000 */
[----:B------:R-:W-:Y:S01]  /*13b0*/  @P4 FMUL R10, R10, 0.25 ;  /* 0x3e8000000a0a4820 */ /* 0x000fe20000400000 */
[----:B------:R-:W-:-:S04]  /*13c0*/  FSETP.GEU.AND P4, PT, R39, RZ, PT ;  /* 0x000000ff2700720b */ /* 0x000fc80003f8e000 */
[----:B------:R-:W-:Y:S02]  /*13d0*/  FSEL R26, R39, RZ, P4 ;  /* 0x000000ff271a7208 */ /* 0x000fe40002000000 */
[----:B------:R-:W-:Y:S01]  /*13e0*/  FSETP.GEU.AND P4, PT, R36, RZ, PT ;  /* 0x000000ff2400720b */ /* 0x000fe20003f8e000 */
[----:B------:R-:W-:Y:S01]  /*13f0*/  @!P6 FMUL R10, R10, 16777216 ;  /* 0x4b8000000a0ae820 */ /* 0x000fe20000400000 */
[----:B------:R-:W-:Y:S01]  /*1400*/  @!P6 FMUL R34, R34, 16777216 ;  /* 0x4b8000002222e820 */ /* 0x000fe20000400000 */
[----:B------:R0:W-:Y:S01]  /*1410*/  STS [R5+0x200], R26 ;  /* 0x0002001a05007388 */ /* 0x0001e20000000800 */
[C---:B------:R-:W-:Y:S02]  /*1420*/  FSETP.GEU.AND P6, PT, R35.reuse, RZ, PT ;  /* 0x000000ff2300720b */ /* 0x040fe40003fce000 */
[----:B------:R-:W-:Y:S02]  /*1430*/  FSEL R36, R36, RZ, P4 ;  /* 0x000000ff24247208 */ /* 0x000fe40002000000 */
[----:B------:R-:W-:-:S02]  /*1440*/  FSEL R35, R35, RZ, P6 ;  /* 0x000000ff23237208 */ /* 0x000fc40003000000 */
[----:B0-----:R-:W-:Y:S02]  /*1450*/  LOP3.LUT R5, R14, 0x100, RZ, 0xfc, !PT ;  /* 0x000001000e057812 */ /* 0x001fe400078efcff */
[----:B------:R-:W-:Y:S02]  /*1460*/  FSETP.GEU.AND P6, PT, R37, RZ, PT ;  /* 0x000000ff2500720b */ /* 0x000fe40003fce000 */
[----:B------:R-:W-:Y:S01]  /*1470*/  LEA.HI R7, R5, UR4, RZ, 0x1c ;  /* 0x0000000405077c11 */ /* 0x000fe2000f8fe0ff */
[----:B------:R0:W-:Y:S01]  /*1480*/  STS [R15+0x300], R36 ;  /* 0x000300240f007388 */ /* 0x0001e20000000800 */
[----:B------:R-:W-:-:S03]  /*1490*/  CS2R R4, SRZ ;  /* 0x0000000000047805 */ /* 0x000fc6000001ff00 */
[----:B------:R-:W-:Y:S01]  /*14a0*/  IMAD R22, R12, 0x4, R7 ;  /* 0x000000040c167824 */ /* 0x000fe200078e0207 */
[----:B------:R-:W-:Y:S02]  /*14b0*/  CS2R R6, SRZ ;  /* 0x0000000000067805 */ /* 0x000fe4000001ff00 */
[----:B0-----:R-:W-:Y:S02]  /*14c0*/  FSEL R15, R37, RZ, P6 ;  /* 0x000000ff250f7208 */ /* 0x001fe40003000000 */
[----:B------:R0:W-:Y:S01]  /*14d0*/  STS [R22+0x400], R35 ;  /* 0x0004002316007388 */ /* 0x0001e20000000800 */
[----:B------:R-:W-:Y:S01]  /*14e0*/  FSETP.GEU.AND P6, PT, R30, RZ, PT ;  /* 0x000000ff1e00720b */ /* 0x000fe20003fce000 */
[----:B------:R-:W-:Y:S01]  /*14f0*/  FFMA R16, R16, R25, R20 ;  /* 0x0000001910107223 */ /* 0x000fe20000000014 */
[----:B------:R-:W-:Y:S01]  /*1500*/  LOP3.LUT R20, R14, 0x180, RZ, 0xfc, !PT ;  /* 0x000001800e147812 */ /* 0x000fe200078efcff */
[----:B------:R1:W2:Y:S01]  /*1510*/  @!P0 LDG.E.EL.128 R4, desc[UR6][R46.64] ;  /* 0x000000062e048981 */ /* 0x0002a2000c2e1d00 */
[----:B------:R-:W-:-:S02]  /*1520*/  FSEL R48, R30, RZ, P6 ;  /* 0x000000ff1e307208 */ /* 0x000fc40003000000 */
[----:B------:R-:W-:Y:S02]  /*1530*/  FSETP.GTU.AND P6, PT, R35, RZ, PT ;  /* 0x000000ff2300720b */ /* 0x000fe40003fcc000 */
[C---:B------:R-:W-:Y:S02]  /*1540*/  LOP3.LUT R27, R14.reuse, 0x240, RZ, 0xfc, !PT ;  /* 0x000002400e1b7812 */ /* 0x040fe400078efcff */
[C---:B------:R-:W-:Y:S02]  /*1550*/  LOP3.LUT R39, R14.reuse, 0x300, RZ, 0xfc, !PT ;  /* 0x000003000e277812 */ /* 0x040fe400078efcff */
[C---:B------:R-:W-:Y:S02]  /*1560*/  LOP3.LUT R25, R14.reuse, 0x340, RZ, 0xfc, !PT ;  /* 0x000003400e197812 */ /* 0x040fe400078efcff */
[C---:B------:R-:W-:Y:S02]  /*1570*/  LOP3.LUT R37, R14.reuse, 0x380, RZ, 0xfc, !PT ;  /* 0x000003800e257812 */ /* 0x040fe400078efcff */
[----:B0-----:R-:W-:-:S02]  /*1580*/  LOP3.LUT R35, R14, 0x3c0, RZ, 0xfc, !PT ;  /* 0x000003c00e237812 */ /* 0x001fc400078efcff */
[----:B-1----:R-:W-:Y:S02]  /*1590*/  LEA.HI R47, R20, UR4, RZ, 0x1c ;  /* 0x00000004142f7c11 */ /* 0x002fe4000f8fe0ff */
[----:B------:R-:W-:Y:S02]  /*15a0*/  LEA.HI R27, R27, UR4, RZ, 0x1c ;  /* 0x000000041b1b7c11 */ /* 0x000fe4000f8fe0ff */
[----:B------:R-:W-:Y:S02]  /*15b0*/  LEA.HI R39, R39, UR4, RZ, 0x1c ;  /* 0x0000000427277c11 */ /* 0x000fe4000f8fe0ff */
[----:B------:R-:W-:Y:S02]  /*15c0*/  LEA.HI R25, R25, UR4, RZ, 0x1c ;  /* 0x0000000419197c11 */ /* 0x000fe4000f8fe0ff */
[----:B------:R-:W-:Y:S02]  /*15d0*/  LEA.HI R37, R37, UR4, RZ, 0x1c ;  /* 0x0000000425257c11 */ /* 0x000fe4000f8fe0ff */
[----:B------:R-:W-:Y:S01]  /*15e0*/  LEA.HI R35, R35, UR4, RZ, 0x1c ;  /* 0x0000000423237c11 */ /* 0x000fe2000f8fe0ff */
[----:B------:R-:W-:Y:S01]  /*15f0*/  @!P5 FMUL R9, R9, 16777216 ;  /* 0x4b8000000909d820 */ /* 0x000fe20000400000 */
[----:B------:R-:W-:Y:S01]  /*1600*/  @!P5 FMUL R24, R24, 16777216 ;  /* 0x4b8000001818d820 */ /* 0x000fe20000400000 */
[----:B------:R-:W-:Y:S01]  /*1610*/  FSETP.GTU.AND P4, PT, R26, RZ, PT ;  /* 0x000000ff1a00720b */ /* 0x000fe20003f8c000 */
[----:B------:R-:W-:Y:S01]  /*1620*/  IMAD R14, R12, 0x4, R51 ;  /* 0x000000040c0e7824 */ /* 0x000fe200078e0233 */
[----:B------:R-:W-:Y:S01]  /*1630*/  FSETP.GTU.AND P5, PT, R36, RZ, PT ;  /* 0x000000ff2400720b */ /* 0x000fe20003fac000 */
[C---:B------:R-:W-:Y:S01]  /*1640*/  IMAD R47, R12.reuse, 0x4, R47 ;  /* 0x000000040c2f7824 */ /* 0x040fe200078e022f */
[----:B------:R-:W-:Y:S01]  /*1650*/  LOP3.LUT R36, R13, 0x800, RZ, 0xfc, !PT ;  /* 0x000008000d247812 */ /* 0x000fe200078efcff */
[----:B------:R-:W-:-:S02]  /*1660*/  IMAD R30, R12, 0x4, R49 ;  /* 0x000000040c1e7824 */ /* 0x000fc400078e0231 */
[C---:B------:R-:W-:Y:S02]  /*1670*/  IMAD R27, R12.reuse, 0x4, R27 ;  /* 0x000000040c1b7824 */ /* 0x040fe400078e021b */
[C---:B------:R-:W-:Y:S02]  /*1680*/  IMAD R20, R12.reuse, 0x4, R41 ;  /* 0x000000040c147824 */ /* 0x040fe400078e0229 */
[C---:B------:R-:W-:Y:S02]  /*1690*/  IMAD R22, R12.reuse, 0x4, R39 ;  /* 0x000000040c167824 */ /* 0x040fe400078e0227 */
[C---:B------:R-:W-:Y:S02]  /*16a0*/  IMAD R25, R12.reuse, 0x4, R25 ;  /* 0x000000040c197824 */ /* 0x040fe400078e0219 */
[C---:B------:R-:W-:Y:S01]  /*16b0*/  IMAD R26, R12.reuse, 0x4, R37 ;  /* 0x000000040c1a7824 */ /* 0x040fe200078e0225 */
[C---:B------:R-:W-:Y:S01]  /*16c0*/  LOP3.LUT R37, R13.reuse, 0xc00, RZ, 0xfc, !PT ;  /* 0x00000c000d257812 */ /* 0x040fe200078efcff */
[----:B------:R-:W-:Y:S01]  /*16d0*/  IMAD R35, R12, 0x4, R35 ;  /* 0x000000040c237824 */ /* 0x000fe200078e0223 */
[----:B------:R-:W-:-:S02]  /*16e0*/  LOP3.LUT R12, R13, 0x400, RZ, 0xfc, !PT ;  /* 0x000004000d0c7812 */ /* 0x000fc400078efcff */
[----:B------:R-:W-:Y:S02]  /*16f0*/  SHF.R.U32.HI R36, RZ, 0x4, R36 ;  /* 0x00000004ff247819 */ /* 0x000fe40000011624 */
[----:B------:R-:W-:Y:S02]  /*1700*/  SHF.R.U32.HI R12, RZ, 0x4, R12 ;  /* 0x00000004ff0c7819 */ /* 0x000fe4000001160c */
[----:B------:R-:W-:Y:S02]  /*1710*/  SHF.R.U32.HI R37, RZ, 0x4, R37 ;  /* 0x00000004ff257819 */ /* 0x000fe40000011625 */
[----:B------:R-:W-:Y:S02]  /*1720*/  LOP3.LUT R12, R12, 0x7c, RZ, 0xc0, !PT ;  /* 0x0000007c0c0c7812 */ /* 0x000fe400078ec0ff */
[----:B------:R-:W-:Y:S02]  /*1730*/  LOP3.LUT R36, R36, 0xbc, RZ, 0xc0, !PT ;  /* 0x000000bc24247812 */ /* 0x000fe400078ec0ff */
[----:B------:R-:W-:Y:S01]  /*1740*/  LOP3.LUT R37, R37, 0xfc, RZ, 0xc0, !PT ;  /* 0x000000fc25257812 */ /* 0x000fe200078ec0ff */
[----:B------:R0:W-:Y:S01]  /*1750*/  STS [R14+0x500], R15 ;  /* 0x0005000f0e007388 */ /* 0x0001e20000000800 */
[----:B------:R-:W-:-:S02]  /*1760*/  VIADD R12, R12, UR4 ;  /* 0x000000040c0c7c36 */ /* 0x000fc40008000000 */
[----:B------:R-:W-:Y:S02]  /*1770*/  VIADD R36, R36, UR4 ;  /* 0x0000000424247c36 */ /* 0x000fe40008000000 */
[----:B------:R-:W-:Y:S02]  /*1780*/  IMAD R46, R13, 0x4, R32 ;  /* 0x000000040d2e7824 */ /* 0x000fe400078e0220 */
[----:B0-----:R-:W-:Y:S01]  /*1790*/  VIADD R14, R37, UR4 ;  /* 0x00000004250e7c36 */ /* 0x001fe20008000000 */
[----:B------:R-:W-:Y:S01]  /*17a0*/  SEL R37, RZ, 0x1, P5 ;  /* 0x00000001ff257807 */ /* 0x000fe20002800000 */
[----:B------:R-:W-:Y:S01]  /*17b0*/  IMAD R38, R13, 0x4, R36 ;  /* 0x000000040d267824 */ /* 0x000fe200078e0224 */
[----:B------:R-:W-:Y:S01]  /*17c0*/  FSETP.GTU.AND P5, PT, R15, RZ, PT ;  /* 0x000000ff0f00720b */ /* 0x000fe20003fac000 */
[C---:B------:R-:W-:Y:S01]  /*17d0*/  IMAD R39, R13.reuse, 0x4, R12 ;  /* 0x000000040d277824 */ /* 0x040fe200078e020c */
[----:B------:R-:W-:Y:S01]  /*17e0*/  FSETP.GTU.AND P3, PT, R40, RZ, PT ;  /* 0x000000ff2800720b */ /* 0x000fe20003f6c000 */
[----:B------:R-:W-:Y:S01]  /*17f0*/  IMAD R36, R13, 0x4, R14 ;  /* 0x000000040d247824 */ /* 0x000fe200078e020e */
[----:B------:R-:W3:Y:S01]  /*1800*/  LDG.E.EL.128 R40, desc[UR6][R42.64] ;  /* 0x000000062a287981 */ /* 0x000ee2000c2e1d00 */
[----:B------:R-:W0:Y:S08]  /*1810*/  MUFU.RCP R50, R3 ;  /* 0x0000000300327308 */ /* 0x000e300000001000 */
[----:B------:R-:W1:Y:S01]  /*1820*/  MUFU.RCP R8, R8 ;  /* 0x0000000800087308 */ /* 0x000e620000001000 */
[----:B------:R-:W2:Y:S07]  /*1830*/  LDG.E.EL.128 R12, desc[UR6][R44.64] ;  /* 0x000000062c0c7981 */ /* 0x000eae000c2e1d00 */
[----:B------:R-:W4:Y:S01]  /*1840*/  MUFU.RCP R9, R9 ;  /* 0x0000000900097308 */ /* 0x000f220000001000 */
[----:B------:R5:W-:Y:S01]  /*1850*/  STS [R47+0x600], R48 ;  /* 0x000600302f007388 */ /* 0x000be20000000800 */
[----:B------:R-:W-:Y:S01]  /*1860*/  SEL R32, RZ, 0x1, P4 ;  /* 0x00000001ff207807 */ /* 0x000fe20002000000 */
[----:B------:R-:W-:Y:S01]  /*1870*/  ULDC.64 UR4, c[0x0][0x240] ;  /* 0x0000900000047ab9 */ /* 0x000fe20000000a00 */
[----:B--2---:R-:W-:Y:S01]  /*1880*/  FADD R15, -R15, R7 ;  /* 0x000000070f0f7221 */ /* 0x004fe20000000100 */
[----:B------:R-:W-:Y:S01]  /*1890*/  FADD R14, -R14, R6 ;  /* 0x000000060e0e7221 */ /* 0x000fe20000000100 */
[----:B------:R-:W-:Y:S01]  /*18a0*/  FADD R13, -R13, R5 ;  /* 0x000000050d0d7221 */ /* 0x000fe20000000100 */
[----:B------:R-:W-:-:S02]  /*18b0*/  FADD R12, -R12, R4 ;  /* 0x000000040c0c7221 */ /* 0x000fc40000000100 */
[----:B------:R2:W3:Y:S01]  /*18c0*/  LDG.E.EL.128 R4, desc[UR6][R28.64] ;  /* 0x000000061c047981 */ /* 0x0004e2000c2e1d00 */
[----:B-----5:R-:W5:Y:S01]  /*18d0*/  MUFU.RCP R47, R10 ;  /* 0x0000000a002f7308 */ /* 0x020f620000001000 */
[----:B0-----:R-:W-:Y:S01]  /*18e0*/  FMUL R45, R50, R11 ;  /* 0x0000000b322d7220 */ /* 0x001fe20000400000 */
[----:B-1----:R-:W-:Y:S01]  /*18f0*/  FMUL R44, R8, R23 ;  /* 0x00000017082c7220 */ /* 0x002fe20000400000 */
[----:B----4-:R-:W-:Y:S01]  /*1900*/  FMUL R23, R9, R24 ;  /* 0x0000001809177220 */ /* 0x010fe20000400000 */
[----:B------:R-:W-:Y:S01]  /*1910*/  SEL R24, RZ, 0x1, P2 ;  /* 0x00000001ff187807 */ /* 0x000fe20001000000 */
[----:B------:R-:W-:Y:S01]  /*1920*/  FMUL R45, R45, R12 ;  /* 0x0000000c2d2d7220 */ /* 0x000fe20000400000 */
[----:B------:R-:W-:Y:S02]  /*1930*/  FSETP.GEU.AND P2, PT, R16, RZ, PT ;  /* 0x000000ff1000720b */ /* 0x000fe40003f4e000 */
[----:B------:R-:W-:Y:S02]  /*1940*/  SEL R11, RZ, 0x1, P3 ;  /* 0x00000001ff0b7807 */ /* 0x000fe40001800000 */
[----:B------:R-:W-:-:S02]  /*1950*/  FSETP.GEU.AND P3, PT, R31, RZ, PT ;  /* 0x000000ff1f00720b */ /* 0x000fc40003f6e000 */
[----:B------:R-:W-:Y:S01]  /*1960*/  FSEL R3, R16, RZ, P2 ;  /* 0x000000ff10037208 */ /* 0x000fe20001000000 */
[----:B------:R-:W-:Y:S01]  /*1970*/  FMUL R23, R23, R14 ;  /* 0x0000000e17177220 */ /* 0x000fe20000400000 */
[----:B------:R-:W-:Y:S01]  /*1980*/  FSETP.GEU.AND P2, PT, R18, RZ, PT ;  /* 0x000000ff1200720b */ /* 0x000fe20003f4e000 */
[----:B-----5:R-:W-:Y:S01]  /*1990*/  FMUL R34, R47, R34 ;  /* 0x000000222f227220 */ /* 0x020fe20000400000 */
[----:B------:R-:W-:Y:S01]  /*19a0*/  FSEL R12, R31, RZ, P3 ;  /* 0x000000ff1f0c7208 */ /* 0x000fe20001800000 */
[----:B------:R-:W-:Y:S01]  /*19b0*/  FMUL R44, R44, R13 ;  /* 0x0000000d2c2c7220 */ /* 0x000fe20000400000 */
[C---:B------:R-:W-:Y:S02]  /*19c0*/  FSETP.GEU.AND P3, PT, R17.reuse, RZ, PT ;  /* 0x000000ff1100720b */ /* 0x040fe40003f6e000 */
[----:B--2---:R-:W-:Y:S01]  /*19d0*/  FSEL R29, R18, RZ, P2 ;  /* 0x000000ff121d7208 */ /* 0x004fe20001000000 */
[----:B------:R-:W-:Y:S01]  /*19e0*/  FMUL R34, R34, R15 ;  /* 0x0000000f22227220 */ /* 0x000fe20000400000 */
[----:B------:R-:W-:-:S02]  /*19f0*/  FSEL R8, R17, RZ, P3 ;  /* 0x000000ff11087208 */ /* 0x000fc40001800000 */
[C---:B------:R-:W-:Y:S02]  /*1a00*/  FSETP.GEU.AND P3, PT, R19.reuse, RZ, PT ;  /* 0x000000ff1300720b */ /* 0x040fe40003f6e000 */
[----:B------:R-:W-:Y:S02]  /*1a10*/  PRMT R11, R24, 0x3340, R11 ;  /* 0x00003340180b7816 */ /* 0x000fe4000000000b */
[----:B------:R-:W-:Y:S01]  /*1a20*/  FSEL R24, R19, RZ, P3 ;  /* 0x000000ff13187208 */ /* 0x000fe20001800000 */
[----:B------:R-:W-:Y:S04]  /*1a30*/  STS [R33+0x700], R12 ;  /* 0x0007000c21007388 */ /* 0x000fe80000000800 */
[----:B------:R-:W-:Y:S04]  /*1a40*/  STS [R30+0x800], R3 ;  /* 0x000800031e007388 */ /* 0x000fe80000000800 */
[----:B------:R0:W-:Y:S04]  /*1a50*/  STS [R27+0x900], R8 ;  /* 0x000900081b007388 */ /* 0x0001e80000000800 */
[----:B------:R-:W-:Y:S04]  /*1a60*/  STS [R20+0xa00], R29 ;  /* 0x000a001d14007388 */ /* 0x000fe80000000800 */
[----:B------:R-:W-:Y:S01]  /*1a70*/  STS [R21+0xb00], R24 ;  /* 0x000b001815007388 */ /* 0x000fe20000000800 */
[----:B------:R-:W-:-:S04]  /*1a80*/  FSETP.GTU.AND P4, PT, R48, RZ, PT ;  /* 0x000000ff3000720b */ /* 0x000fc80003f8c000 */
[----:B0-----:R-:W-:Y:S02]  /*1a90*/  SEL R27, RZ, 0x1, P4 ;  /* 0x00000001ff1b7807 */ /* 0x001fe40002000000 */
[----:B------:R-:W-:Y:S02]  /*1aa0*/  SEL R30, RZ, 0x1, P6 ;  /* 0x00000001ff1e7807 */ /* 0x000fe40003000000 */
[----:B------:R-:W-:Y:S01]  /*1ab0*/  PRMT R32, R32, 0x3340, R37 ;  /* 0x0000334020207816 */ /* 0x000fe20000000025 */
[----:B---3--:R-:W-:Y:S01]  /*1ac0*/  FFMA R4, R40, R45, R4 ;  /* 0x0000002d28047223 */ /* 0x008fe20000000004 */
[----:B------:R-:W-:Y:S01]  /*1ad0*/  FFMA R6, R42, R23, R6 ;  /* 0x000000172a067223 */ /* 0x000fe20000000006 */
[----:B------:R-:W-:-:S03]  /*1ae0*/  FFMA R5, R41, R44, R5 ;  /* 0x0000002c29057223 */ /* 0x000fc60000000005 */
[----:B------:R-:W-:Y:S01]  /*1af0*/  FSETP.GEU.AND P2, PT, R4, RZ, PT ;  /* 0x000000ff0400720b */ /* 0x000fe20003f4e000 */
[----:B------:R-:W-:-:S03]  /*1b00*/  FFMA R7, R43, R34, R7 ;  /* 0x000000222b077223 */ /* 0x000fc60000000007 */
[----:B------:R-:W-:Y:S02]  /*1b10*/  FSEL R9, R4, RZ, P2 ;  /* 0x000000ff04097208 */ /* 0x000fe40001000000 */
[C---:B------:R-:W-:Y:S02]  /*1b20*/  FSETP.GEU.AND P2, PT, R6.reuse, RZ, PT ;  /* 0x000000ff0600720b */ /* 0x040fe40003f4e000 */
[----:B------:R-:W-:Y:S02]  /*1b30*/  FSETP.GEU.AND P3, PT, R5, RZ, PT ;  /* 0x000000ff0500720b */ /* 0x000fe40003f6e000 */
[----:B------:R-:W-:Y:S02]  /*1b40*/  FSEL R31, R6, RZ, P2 ;  /* 0x000000ff061f7208 */ /* 0x000fe40001000000 */
[----:B------:R-:W-:Y:S02]  /*1b50*/  FSETP.GEU.AND P2, PT, R7, RZ, PT ;  /* 0x000000ff0700720b */ /* 0x000fe40003f4e000 */
[----:B------:R-:W-:-:S02]  /*1b60*/  FSEL R10, R5, RZ, P3 ;  /* 0x000000ff050a7208 */ /* 0x000fc40001800000 */
[----:B------:R-:W-:Y:S01]  /*1b70*/  FSEL R28, R7, RZ, P2 ;  /* 0x000000ff071c7208 */ /* 0x000fe20001000000 */
[----:B------:R-:W-:Y:S04]  /*1b80*/  STS [R22+0xc00], R9 ;  /* 0x000c000916007388 */ /* 0x000fe80000000800 */
[----:B------:R-:W-:Y:S04]  /*1b90*/  STS [R25+0xd00], R10 ;  /* 0x000d000a19007388 */ /* 0x000fe80000000800 */
[----:B------:R0:W-:Y:S04]  /*1ba0*/  STS [R26+0xe00], R31 ;  /* 0x000e001f1a007388 */ /* 0x0001e80000000800 */
[----:B------:R1:W-:Y:S01]  /*1bb0*/  STS [R35+0xf00], R28 ;  /* 0x000f001c23007388 */ /* 0x0003e20000000800 */
[----:B------:R-:W-:Y:S01]  /*1bc0*/  BAR.SYNC.DEFER_BLOCKING 0x0 ;  /* 0x0000000000007b1d */ /* 0x000fe20000010000 */
[----:B------:R-:W-:-:S04]  /*1bd0*/  FSETP.GTU.AND P3, PT, R12, RZ, PT ;  /* 0x000000ff0c00720b */ /* 0x000fc80003f6c000 */
[----:B0-----:R-:W-:Y:S02]  /*1be0*/  SEL R26, RZ, 0x1, P3 ;  /* 0x00000001ff1a7807 */ /* 0x001fe40001800000 */
[----:B------:R-:W-:Y:S02]  /*1bf0*/  FSETP.GTU.AND P3, PT, R24, RZ, PT ;  /* 0x000000ff1800720b */ /* 0x000fe40003f6c000 */
[----:B------:R-:W0:Y:S01]  /*1c00*/  LDC.64 R24, c[0x0][0x238] ;  /* 0x00008e00ff187b82 */ /* 0x000e220000000a00 */
[----:B------:R-:W-:Y:S04]  /*1c10*/  LDS R4, [R46] ;  /* 0x000000002e047984 */ /* 0x000fe80000000800 */
[----:B------:R-:W-:Y:S04]  /*1c20*/  LDS R5, [R46+0x4] ;  /* 0x000004002e057984 */ /* 0x000fe80000000800 */
[----:B------:R-:W-:Y:S04]  /*1c30*/  LDS R6, [R46+0x8] ;  /* 0x000008002e067984 */ /* 0x000fe80000000800 */
[----:B------:R-:W2:Y:S04]  /*1c40*/  LDS R7, [R46+0xc] ;  /* 0x00000c002e077984 */ /* 0x000ea80000000800 */
[----:B------:R-:W-:Y:S04]  /*1c50*/  LDS R12, [R39+0x1000] ;  /* 0x00100000270c7984 */ /* 0x000fe80000000800 */
[----:B------:R-:W-:Y:S04]  /*1c60*/  LDS R13, [R39+0x1004] ;  /* 0x00100400270d7984 */ /* 0x000fe80000000800 */
[----:B------:R-:W-:Y:S04]  /*1c70*/  LDS R14, [R39+0x1008] ;  /* 0x00100800270e7984 */ /* 0x000fe80000000800 */
[----:B------:R-:W3:Y:S04]  /*1c80*/  LDS R15, [R39+0x100c] ;  /* 0x00100c00270f7984 */ /* 0x000ee80000000800 */
[----:B------:R-:W-:Y:S04]  /*1c90*/  LDS R16, [R38+0x2000] ;  /* 0x0020000026107984 */ /* 0x000fe80000000800 */
[----:B------:R-:W-:Y:S04]  /*1ca0*/  LDS R17, [R38+0x2004] ;  /* 0x0020040026117984 */ /* 0x000fe80000000800 */
[----:B------:R-:W-:Y:S04]  /*1cb0*/  LDS R18, [R38+0x2008] ;  /* 0x0020080026127984 */ /* 0x000fe80000000800 */
[----:B------:R-:W4:Y:S04]  /*1cc0*/  LDS R19, [R38+0x200c] ;  /* 0x00200c0026137984 */ /* 0x000f280000000800 */
[----:B------:R-:W-:Y:S04]  /*1cd0*/  LDS R20, [R36+0x3000] ;  /* 0x0030000024147984 */ /* 0x000fe80000000800 */
[----:B------:R-:W-:Y:S04]  /*1ce0*/  LDS R21, [R36+0x3004] ;  /* 0x0030040024157984 */ /* 0x000fe80000000800 */
[----:B------:R-:W-:Y:S04]  /*1cf0*/  LDS R22, [R36+0x3008] ;  /* 0x0030080024167984 */ /* 0x000fe80000000800 */
[----:B------:R-:W5:Y:S01]  /*1d00*/  LDS R23, [R36+0x300c] ;  /* 0x00300c0024177984 */ /* 0x000f620000000800 */
[----:B------:R-:W-:-:S02]  /*1d10*/  FSETP.GTU.AND P2, PT, R29, RZ, PT ;  /* 0x000000ff1d00720b */ /* 0x000fc40003f4c000 */
[----:B------:R-:W-:Y:S02]  /*1d20*/  SEL R29, RZ, 0x1, P5 ;  /* 0x00000001ff1d7807 */ /* 0x000fe40002800000 */
[----:B------:R-:W-:Y:S02]  /*1d30*/  SEL R33, RZ, 0x1, P3 ;  /* 0x00000001ff217807 */ /* 0x000fe40001800000 */
[----:B------:R-:W-:Y:S02]  /*1d40*/  SEL R34, RZ, 0x1, P2 ;  /* 0x00000001ff227807 */ /* 0x000fe40001000000 */
[----:B------:R-:W-:Y:S02]  /*1d50*/  FSETP.GTU.AND P2, PT, R3, RZ, PT ;  /* 0x000000ff0300720b */ /* 0x000fe40003f4c000 */
[----:B------:R-:W-:Y:S02]  /*1d60*/  FSETP.GTU.AND P3, PT, R8, RZ, PT ;  /* 0x000000ff0800720b */ /* 0x000fe40003f6c000 */
[----:B------:R-:W-:-:S02]  /*1d70*/  FSETP.GTU.AND P5, PT, R28, RZ, PT ;  /* 0x000000ff1c00720b */ /* 0x000fc40003fac000 */
[----:B------:R-:W-:Y:S02]  /*1d80*/  FSETP.GTU.AND P4, PT, R31, RZ, PT ;  /* 0x000000ff1f00720b */ /* 0x000fe40003f8c000 */
[----:B------:R-:W-:Y:S02]  /*1d90*/  SEL R31, RZ, 0x1, P3 ;  /* 0x00000001ff1f7807 */ /* 0x000fe40001800000 */
[----:B------:R-:W-:Y:S02]  /*1da0*/  SEL R8, RZ, 0x1, P2 ;  /* 0x00000001ff087807 */ /* 0x000fe40001000000 */
[----:B------:R-:W-:Y:S02]  /*1db0*/  SEL R3, RZ, 0x1, P5 ;  /* 0x00000001ff037807 */ /* 0x000fe40002800000 */
[----:B-1----:R-:W-:Y:S02]  /*1dc0*/  SEL R28, RZ, 0x1, P4 ;  /* 0x00000001ff1c7807 */ /* 0x002fe40002000000 */
[----:B------:R-:W-:-:S02]  /*1dd0*/  FSETP.GTU.AND P3, PT, R10, RZ, PT ;  /* 0x000000ff0a00720b */ /* 0x000fc40003f6c000 */
[----:B------:R-:W-:Y:S02]  /*1de0*/  FSETP.GTU.AND P2, PT, R9, RZ, PT ;  /* 0x000000ff0900720b */ /* 0x000fe40003f4c000 */
[----:B------:R-:W-:Y:S02]  /*1df0*/  PRMT R31, R8, 0x3340, R31 ;  /* 0x00003340081f7816 */ /* 0x000fe4000000001f */
[----:B------:R-:W-:Y:S02]  /*1e00*/  PRMT R10, R28, 0x3340, R3 ;  /* 0x000033401c0a7816 */ /* 0x000fe40000000003 */
[----:B------:R-:W-:Y:S02]  /*1e10*/  SEL R3, RZ, 0x1, P3 ;  /* 0x00000001ff037807 */ /* 0x000fe40001800000 */
[----:B------:R-:W-:Y:S01]  /*1e20*/  SEL R8, RZ, 0x1, P2 ;  /* 0x00000001ff087807 */ /* 0x000fe20001000000 */
[----:B------:R-:W-:Y:S01]  /*1e30*/  VIADD R9, R2, 0x800 ;  /* 0x0000080002097836 */ /* 0x000fe20000000000 */
[----:B------:R-:W-:-:S02]  /*1e40*/  PRMT R26, R27, 0x3340, R26 ;  /* 0x000033401b1a7816 */ /* 0x000fc4000000001a */
[----:B------:R-:W-:Y:S01]  /*1e50*/  PRMT R27, R30, 0x3340, R29 ;  /* 0x000033401e1b7816 */ /* 0x000fe2000000001d */
[----:B------:R-:W-:Y:S01]  /*1e60*/  VIADD R29, R2, 0x1000 ;  /* 0x00001000021d7836 */ /* 0x000fe20000000000 */
[----:B------:R-:W-:Y:S01]  /*1e70*/  PRMT R30, R34, 0x3340, R33 ;  /* 0x00003340221e7816 */ /* 0x000fe20000000021 */
[----:B------:R-:W-:Y:S01]  /*1e80*/  VIADD R33, R2, 0x1800 ;  /* 0x0000180002217836 */ /* 0x000fe20000000000 */
[----:B------:R-:W-:Y:S01]  /*1e90*/  PRMT R37, R8, 0x3340, R3 ;  /* 0x0000334008257816 */ /* 0x000fe20000000003 */
[----:B0-----:R-:W-:Y:S01]  /*1ea0*/  IMAD.WIDE R2, R2, 0x4, R24 ;  /* 0x0000000402027825 */ /* 0x001fe200078e0218 */
[----:B------:R-:W-:-:S03]  /*1eb0*/  IADD3 R34, P2, R0, UR4, RZ ;  /* 0x0000000400227c10 */ /* 0x000fc6000ff5e0ff */
[--C-:B------:R-:W-:Y:S01]  /*1ec0*/  IMAD.WIDE R8, R9, 0x4, R24.reuse ;  /* 0x0000000409087825 */ /* 0x100fe200078e0218 */
[----:B--2---:R0:W-:Y:S03]  /*1ed0*/  @!P1 STG.E.128 desc[UR6][R2.64], R4 ;  /* 0x0000000402009986 */ /* 0x0041e6000c101d06 */
[--C-:B------:R-:W-:Y:S01]  /*1ee0*/  IMAD.WIDE R28, R29, 0x4, R24.reuse ;  /* 0x000000041d1c7825 */ /* 0x100fe200078e0218 */
[----:B---3--:R0:W-:Y:S03]  /*1ef0*/  @!P1 STG.E.128 desc[UR6][R8.64], R12 ;  /* 0x0000000c08009986 */ /* 0x0081e6000c101d06 */
[----:B------:R-:W-:Y:S01]  /*1f00*/  IMAD.WIDE R24, R33, 0x4, R24 ;  /* 0x0000000421187825 */ /* 0x000fe200078e0218 */
[----:B----4-:R0:W-:Y:S01]  /*1f10*/  @!P1 STG.E.128 desc[UR6][R28.64], R16 ;  /* 0x000000101c009986 */ /* 0x0101e2000c101d06 */
[----:B------:R-:W-:-:S03]  /*1f20*/  LEA.HI.X.SX32 R35, R0, UR5, 0x1, P2 ;  /* 0x0000000500237c11 */ /* 0x000fc600090f0eff */
[----:B-----5:R0:W-:Y:S01]  /*1f30*/  @!P1 STG.E.128 desc[UR6][R24.64], R20 ;  /* 0x0000001418009986 */ /* 0x0201e2000c101d06 */
[----:B------:R-:W-:Y:S02]  /*1f40*/  PRMT R40, R11, 0x5410, R32 ;  /* 0x000054100b287816 */ /* 0x000fe40000000020 */
[----:B------:R-:W-:Y:S02]  /*1f50*/  PRMT R41, R27, 0x5410, R26 ;  /* 0x000054101b297816 */ /* 0x000fe4000000001a */
[----:B------:R-:W-:Y:S02]  /*1f60*/  PRMT R42, R31, 0x5410, R30 ;  /* 0x000054101f2a7816 */ /* 0x000fe4000000001e */
[----:B------:R-:W-:Y:S01]  /*1f70*/  PRMT R43, R37, 0x5410, R10 ;  /* 0x00005410252b7816 */ /* 0x000fe2000000000a */
[----:B0-----:R-:W-:Y:S06]  /*1f80*/  @P0 EXIT ;  /* 0x000000000000094d */ /* 0x001fec0003800000 */
[----:B------:R-:W-:Y:S01]  /*1f90*/  STG.E.128 desc[UR6][R34.64], R40 ;  /* 0x0000002822007986 */ /* 0x000fe2000c101d06 */
[----:B------:R-:W-:Y:S05]  /*1fa0*/  EXIT ;  /* 0x000000000000794d */ /* 0x000fea0003800000 */
.L_x_0:
[----:B------:R-:W-:-:S00]  /*1fb0*/  BRA `(.L_x_0) ;  /* 0xfffffffc00fc7947 */ /* 0x000fc0000383ffff */
[----:B------:R-:W-:-:S00]  /*1fc0*/  NOP ;  /* 0x0000000000007918 */ /* 0x000fc00000000000 */
        /* <DEDUP_REMOVED lines=11> */
.L_x_1:


//--------------------- .nv.global.init           --------------------------
	.section	.nv.global.init,"aw",@progbits
.nv.global.init:
	.type		_$_str,@object
	.size		_$_str,(_$_str_$_2 - _$_str)
_$_str:
        /*0000*/ 	.byte	0x5f, 0x5f, 0x43, 0x55, 0x44, 0x41, 0x5f, 0x46, 0x54, 0x5a, 0x00
	.type		_$_str_$_2,@object
	.size		_$_str_$_2,(.L_1 - _$_str_$_2)
_$_str_$_2:
        /*000b*/ 	.byte	0x5f, 0x5f, 0x43, 0x55, 0x44, 0x41, 0x5f, 0x50, 0x52, 0x45, 0x43, 0x5f, 0x53, 0x51, 0x52, 0x54
        /*001b*/ 	.byte	0x00
.L_1:


//--------------------- .nv.shared.triton_poi_fused__native_batch_norm_legit_no_training_relu_threshold_backward_20 --------------------------
	.section	.nv.shared.triton_poi_fused__native_batch_norm_legit_no_training_relu_threshold_backward_20,"aw",@nobits
	.sectionflags	@""
	.align	16
	.zero		1024


//--------------------- .nv.constant0.triton_poi_fused__native_batch_norm_legit_no_training_relu_threshold_backward_20 --------------------------
	.section	.nv.constant0.triton_poi_fused__native_batch_norm_legit_no_training_relu_threshold_backward_20,"a",@progbits
	.sectionflags	@""
	.align	4
.nv.constant0.triton_poi_fused__native_batch_norm_legit_no_training_relu_threshold_backward_20:
	.zero		592
